	.target	sm_100a

	.elftype	@"ET_EXEC"


//--------------------- .note.nv.tkinfo           --------------------------
	.section	.note.nv.tkinfo,"",@"SHT_NOTE"
	.sectionflags	@"SHF_NOTE_NV_TKINFO"
	.tkinfo
        /*0018*/ 	.word	0x00000002
        /*0030*/ 	.string	""
        /*0030*/ 	.string	"ptxas"
        /*0030*/ 	.string	"Cuda compilation tools, release 13.0, V13.0.88"
        /*0030*/ 	.string	"Build cuda_13.0.r13.0/compiler.36424714_0"
        /*0030*/ 	.string	"-arch sm_100a -m 64 "



//--------------------- .note.nv.cuinfo           --------------------------
	.section	.note.nv.cuinfo,"",@"SHT_NOTE"
	.sectionflags	@"SHF_NOTE_NV_CUINFO"
        /*0018*/ 	.short	0x0002
        /*001a*/ 	.short	0x0064
        /*001c*/ 	.short	0x0082
	.zero		2


//--------------------- .nv.info                  --------------------------
	.section	.nv.info,"",@"SHT_CUDA_INFO"
	.align	4


	//----- nvinfo : EIATTR_REGCOUNT
	.align		4
        /*0000*/ 	.byte	0x04, 0x2f
        /*0002*/ 	.short	(.L_19 - .L_18)
	.align		4
.L_18:
        /*0004*/ 	.word	index@(_ZN7cutlass13device_kernelINS_4gemm6kernel13GemmUniversalIN4cute5tupleIJiiiiEEENS1_10collective13CollectiveMmaINS1_35MainloopSm100TmaUmmaWarpSpecializedILi3ELi2ELi4ENS5_IJNS4_1CILi1EEENSA_ILi2EEESB_EEEEENS5_IJNSA_ILi64EEENSA_ILi128EEENSA_ILi32EEEEEENS_10tfloat32_tENS5_IJlSB_lEEESJ_SK_NS4_8TiledMMAINS4_8MMA_AtomIJNS4_17SM100_MMA_TF32_SSISJ_SJ_fLi64ELi128ELNS4_4UMMA5MajorE0ELSP_0ELNSO_7ScaleInE0ELSQ_0EEEEEENS4_6LayoutINS5_IJSB_SB_SB_EEENS5_IJNSA_ILi0EEESV_SV_EEEEENS5_IJNS4_10UnderscoreESY_SY_EEEEENS4_23SM90_TMA_LOAD_MULTICASTENS4_14ComposedLayoutINS4_7SwizzleILi3ELi4ELi3EEENS4_18smem_ptr_flag_bitsILi32EEENST_INS5_IJNSA_ILi8EEESH_EEENS5_IJSH_SB_EEEEEEEvNS4_8identityENS4_13SM90_TMA_LOADES1B_vS1C_EENS_8epilogue10collective18CollectiveEpilogueINS1F_23Sm100TmaWarpSpecializedILi4ELi2ELi16ELb1ELb0EEEJSI_NS5_IJNST_ISF_SB_EENST_ISH_SB_EEEEESJ_SK_SJ_SK_NS1F_6fusion15FusionCallbacksIS1J_NS1N_17LinearCombinationISJ_fSJ_fLNS_15FloatRoundStyleE2EEESI_S1M_JEEENS4_5SM1004TMEM4LOAD26SM100_TMEM_LOAD_16dp128b8xES1D_S1B_NS4_17SM75_U32x4_LDSM_NENS4_14SM90_TMA_STOREES1B_NS4_17SM90_U32x4_STSM_NENS4_39AutoVectorizingCopyWithAssumedAlignmentILi128EEEEEEvvEEEEvNT_6ParamsE)
        /*0008*/ 	.word	0x0000005f


	//----- nvinfo : EIATTR_FRAME_SIZE
	.align		4
.L_19:
        /*000c*/ 	.byte	0x04, 0x11
        /*000e*/ 	.short	(.L_21 - .L_20)
	.align		4
.L_20:
        /*0010*/ 	.word	index@($__internal_2_$__cuda_sm10x_tcgen05_guardrail_trap_unallocated_columns_being_dealloced)
        /*0014*/ 	.word	0x00000000


	//----- nvinfo : EIATTR_FRAME_SIZE
	.align		4
.L_21:
        /*0018*/ 	.byte	0x04, 0x11
        /*001a*/ 	.short	(.L_23 - .L_22)
	.align		4
.L_22:
        /*001c*/ 	.word	index@($__internal_1_$__cuda_sm10x_tcgen05_guardrail_trap_phase_invalid_during_alloc)
        /*0020*/ 	.word	0x00000000


	//----- nvinfo : EIATTR_FRAME_SIZE
	.align		4
.L_23:
        /*0024*/ 	.byte	0x04, 0x11
        /*0026*/ 	.short	(.L_25 - .L_24)
	.align		4
.L_24:
        /*0028*/ 	.word	index@($__internal_0_$__cuda_sm10x_tcgen05_guardrail_trap_col_being_dealloced_not_returned_by_alloc)
        /*002c*/ 	.word	0x00000000


	//----- nvinfo : EIATTR_FRAME_SIZE
	.align		4
.L_25:
        /*0030*/ 	.byte	0x04, 0x11
        /*0032*/ 	.short	(.L_27 - .L_26)
	.align		4
.L_26:
        /*0034*/ 	.word	index@(_ZN7cutlass13device_kernelINS_4gemm6kernel13GemmUniversalIN4cute5tupleIJiiiiEEENS1_10collective13CollectiveMmaINS1_35MainloopSm100TmaUmmaWarpSpecializedILi3ELi2ELi4ENS5_IJNS4_1CILi1EEENSA_ILi2EEESB_EEEEENS5_IJNSA_ILi64EEENSA_ILi128EEENSA_ILi32EEEEEENS_10tfloat32_tENS5_IJlSB_lEEESJ_SK_NS4_8TiledMMAINS4_8MMA_AtomIJNS4_17SM100_MMA_TF32_SSISJ_SJ_fLi64ELi128ELNS4_4UMMA5MajorE0ELSP_0ELNSO_7ScaleInE0ELSQ_0EEEEEENS4_6LayoutINS5_IJSB_SB_SB_EEENS5_IJNSA_ILi0EEESV_SV_EEEEENS5_IJNS4_10UnderscoreESY_SY_EEEEENS4_23SM90_TMA_LOAD_MULTICASTENS4_14ComposedLayoutINS4_7SwizzleILi3ELi4ELi3EEENS4_18smem_ptr_flag_bitsILi32EEENST_INS5_IJNSA_ILi8EEESH_EEENS5_IJSH_SB_EEEEEEEvNS4_8identityENS4_13SM90_TMA_LOADES1B_vS1C_EENS_8epilogue10collective18CollectiveEpilogueINS1F_23Sm100TmaWarpSpecializedILi4ELi2ELi16ELb1ELb0EEEJSI_NS5_IJNST_ISF_SB_EENST_ISH_SB_EEEEESJ_SK_SJ_SK_NS1F_6fusion15FusionCallbacksIS1J_NS1N_17LinearCombinationISJ_fSJ_fLNS_15FloatRoundStyleE2EEESI_S1M_JEEENS4_5SM1004TMEM4LOAD26SM100_TMEM_LOAD_16dp128b8xES1D_S1B_NS4_17SM75_U32x4_LDSM_NENS4_14SM90_TMA_STOREES1B_NS4_17SM90_U32x4_STSM_NENS4_39AutoVectorizingCopyWithAssumedAlignmentILi128EEEEEEvvEEEEvNT_6ParamsE)
        /*0038*/ 	.word	0x00000000


	//----- nvinfo : EIATTR_MIN_STACK_SIZE
	.align		4
.L_27:
        /*003c*/ 	.byte	0x04, 0x12
        /*003e*/ 	.short	(.L_29 - .L_28)
	.align		4
.L_28:
        /*0040*/ 	.word	index@(_ZN7cutlass13device_kernelINS_4gemm6kernel13GemmUniversalIN4cute5tupleIJiiiiEEENS1_10collective13CollectiveMmaINS1_35MainloopSm100TmaUmmaWarpSpecializedILi3ELi2ELi4ENS5_IJNS4_1CILi1EEENSA_ILi2EEESB_EEEEENS5_IJNSA_ILi64EEENSA_ILi128EEENSA_ILi32EEEEEENS_10tfloat32_tENS5_IJlSB_lEEESJ_SK_NS4_8TiledMMAINS4_8MMA_AtomIJNS4_17SM100_MMA_TF32_SSISJ_SJ_fLi64ELi128ELNS4_4UMMA5MajorE0ELSP_0ELNSO_7ScaleInE0ELSQ_0EEEEEENS4_6LayoutINS5_IJSB_SB_SB_EEENS5_IJNSA_ILi0EEESV_SV_EEEEENS5_IJNS4_10UnderscoreESY_SY_EEEEENS4_23SM90_TMA_LOAD_MULTICASTENS4_14ComposedLayoutINS4_7SwizzleILi3ELi4ELi3EEENS4_18smem_ptr_flag_bitsILi32EEENST_INS5_IJNSA_ILi8EEESH_EEENS5_IJSH_SB_EEEEEEEvNS4_8identityENS4_13SM90_TMA_LOADES1B_vS1C_EENS_8epilogue10collective18CollectiveEpilogueINS1F_23Sm100TmaWarpSpecializedILi4ELi2ELi16ELb1ELb0EEEJSI_NS5_IJNST_ISF_SB_EENST_ISH_SB_EEEEESJ_SK_SJ_SK_NS1F_6fusion15FusionCallbacksIS1J_NS1N_17LinearCombinationISJ_fSJ_fLNS_15FloatRoundStyleE2EEESI_S1M_JEEENS4_5SM1004TMEM4LOAD26SM100_TMEM_LOAD_16dp128b8xES1D_S1B_NS4_17SM75_U32x4_LDSM_NENS4_14SM90_TMA_STOREES1B_NS4_17SM90_U32x4_STSM_NENS4_39AutoVectorizingCopyWithAssumedAlignmentILi128EEEEEEvvEEEEvNT_6ParamsE)
        /*0044*/ 	.word	0x00000000
.L_29:


//--------------------- .nv.compat                --------------------------
	.section	.nv.compat,"",@"SHT_CUDA_COMPAT_INFO"
	.align	4
        /*0000*/ 	.byte	0x02, 0x09, 0x01, 0x00, 0x02, 0x02, 0x02, 0x00, 0x02, 0x05, 0x05, 0x00, 0x03, 0x07, 0x01, 0x01
        /*0010*/ 	.byte	0x02, 0x03, 0x01, 0x00, 0x02, 0x06, 0x01, 0x00, 0x04, 0x0b, 0x08, 0x00, 0x09, 0x00, 0x00, 0x00
        /*0020*/ 	.byte	0x00, 0x00, 0x00, 0x00


//--------------------- .nv.info._ZN7cutlass13device_kernelINS_4gemm6kernel13GemmUniversalIN4cute5tupleIJiiiiEEENS1_10collective13CollectiveMmaINS1_35MainloopSm100TmaUmmaWarpSpecializedILi3ELi2ELi4ENS5_IJNS4_1CILi1EEENSA_ILi2EEESB_EEEEENS5_IJNSA_ILi64EEENSA_ILi128EEENSA_ILi32EEEEEENS_10tfloat32_tENS5_IJlSB_lEEESJ_SK_NS4_8TiledMMAINS4_8MMA_AtomIJNS4_17SM100_MMA_TF32_SSISJ_SJ_fLi64ELi128ELNS4_4UMMA5MajorE0ELSP_0ELNSO_7ScaleInE0ELSQ_0EEEEEENS4_6LayoutINS5_IJSB_SB_SB_EEENS5_IJNSA_ILi0EEESV_SV_EEEEENS5_IJNS4_10UnderscoreESY_SY_EEEEENS4_23SM90_TMA_LOAD_MULTICASTENS4_14ComposedLayoutINS4_7SwizzleILi3ELi4ELi3EEENS4_18smem_ptr_flag_bitsILi32EEENST_INS5_IJNSA_ILi8EEESH_EEENS5_IJSH_SB_EEEEEEEvNS4_8identityENS4_13SM90_TMA_LOADES1B_vS1C_EENS_8epilogue10collective18CollectiveEpilogueINS1F_23Sm100TmaWarpSpecializedILi4ELi2ELi16ELb1ELb0EEEJSI_NS5_IJNST_ISF_SB_EENST_ISH_SB_EEEEESJ_SK_SJ_SK_NS1F_6fusion15FusionCallbacksIS1J_NS1N_17LinearCombinationISJ_fSJ_fLNS_15FloatRoundStyleE2EEESI_S1M_JEEENS4_5SM1004TMEM4LOAD26SM100_TMEM_LOAD_16dp128b8xES1D_S1B_NS4_17SM75_U32x4_LDSM_NENS4_14SM90_TMA_STOREES1B_NS4_17SM90_U32x4_STSM_NENS4_39AutoVectorizingCopyWithAssumedAlignmentILi128EEEEEEvvEEEEvNT_6ParamsE --------------------------
	.section	.nv.info._ZN7cutlass13device_kernelINS_4gemm6kernel13GemmUniversalIN4cute5tupleIJiiiiEEENS1_10collective13CollectiveMmaINS1_35MainloopSm100TmaUmmaWarpSpecializedILi3ELi2ELi4ENS5_IJNS4_1CILi1EEENSA_ILi2EEESB_EEEEENS5_IJNSA_ILi64EEENSA_ILi128EEENSA_ILi32EEEEEENS_10tfloat32_tENS5_IJlSB_lEEESJ_SK_NS4_8TiledMMAINS4_8MMA_AtomIJNS4_17SM100_MMA_TF32_SSISJ_SJ_fLi64ELi128ELNS4_4UMMA5MajorE0ELSP_0ELNSO_7ScaleInE0ELSQ_0EEEEEENS4_6LayoutINS5_IJSB_SB_SB_EEENS5_IJNSA_ILi0EEESV_SV_EEEEENS5_IJNS4_10UnderscoreESY_SY_EEEEENS4_23SM90_TMA_LOAD_MULTICASTENS4_14ComposedLayoutINS4_7SwizzleILi3ELi4ELi3EEENS4_18smem_ptr_flag_bitsILi32EEENST_INS5_IJNSA_ILi8EEESH_EEENS5_IJSH_SB_EEEEEEEvNS4_8identityENS4_13SM90_TMA_LOADES1B_vS1C_EENS_8epilogue10collective18CollectiveEpilogueINS1F_23Sm100TmaWarpSpecializedILi4ELi2ELi16ELb1ELb0EEEJSI_NS5_IJNST_ISF_SB_EENST_ISH_SB_EEEEESJ_SK_SJ_SK_NS1F_6fusion15FusionCallbacksIS1J_NS1N_17LinearCombinationISJ_fSJ_fLNS_15FloatRoundStyleE2EEESI_S1M_JEEENS4_5SM1004TMEM4LOAD26SM100_TMEM_LOAD_16dp128b8xES1D_S1B_NS4_17SM75_U32x4_LDSM_NENS4_14SM90_TMA_STOREES1B_NS4_17SM90_U32x4_STSM_NENS4_39AutoVectorizingCopyWithAssumedAlignmentILi128EEEEEEvvEEEEvNT_6ParamsE,"",@"SHT_CUDA_INFO"
	.sectionflags	@""
	.align	4


	//----- nvinfo : EIATTR_CUDA_API_VERSION
	.align		4
        /*0000*/ 	.byte	0x04, 0x37
        /*0002*/ 	.short	(.L_31 - .L_30)
.L_30:
        /*0004*/ 	.word	0x00000082


	//----- nvinfo : EIATTR_KPARAM_INFO
	.align		4
.L_31:
        /*0008*/ 	.byte	0x04, 0x17
        /*000a*/ 	.short	(.L_33 - .L_32)
.L_32:
        /*000c*/ 	.word	0x00000000
        /*0010*/ 	.short	0x0000
        /*0012*/ 	.short	0x0000
        /*0014*/ 	.byte	0x00, 0xf0, 0x01, 0x20


	//----- nvinfo : EIATTR_AT_ENTRY_FRAGMENTS
	.align		4
.L_33:
        /*0018*/ 	.byte	0x04, 0x4f
        /*001a*/ 	.short	(.L_35 - .L_34)


	//   ....[0]....
.L_34:
        /*001c*/ 	.word	0x00000006


	//----- nvinfo : EIATTR_RESERVED_SMEM_USED
	.align		4
.L_35:
        /*0020*/ 	.byte	0x01, 0x41
	.zero		2


	//----- nvinfo : EIATTR_SPARSE_MMA_MASK
	.align		4
        /*0024*/ 	.byte	0x03, 0x50
        /*0026*/ 	.short	0x0000


	//----- nvinfo : EIATTR_TCGEN05_1CTA_USED
	.align		4
        /*0028*/ 	.byte	0x01, 0x51
	.zero		2


	//----- nvinfo : EIATTR_MAXREG_COUNT
	.align		4
        /*002c*/ 	.byte	0x03, 0x1b
        /*002e*/ 	.short	0x00ff


	//----- nvinfo : EIATTR_NUM_BARRIERS
	.align		4
        /*0030*/ 	.byte	0x02, 0x4c
        /*0032*/ 	.byte	0x07
	.zero		1


	//----- nvinfo : EIATTR_EXTERNS
	.align		4
        /*0034*/ 	.byte	0x04, 0x0f
        /*0036*/ 	.short	(.L_37 - .L_36)


	//   ....[0]....
	.align		4
.L_36:
        /*0038*/ 	.word	index@(__assertfail)


	//----- nvinfo : EIATTR_MERCURY_ISA_VERSION
	.align		4
.L_37:
        /*003c*/ 	.byte	0x03, 0x5f
        /*003e*/ 	.short	0x0101


	//----- nvinfo : EIATTR_INT_WARP_WIDE_INSTR_OFFSETS
	.align		4
        /*0040*/ 	.byte	0x04, 0x31
        /*0042*/ 	.short	(.L_39 - .L_38)


	//   ....[0]....
.L_38:
        /*0044*/ 	.word	0x00003c90


	//   ....[1]....
        /*0048*/ 	.word	0x00003cb0


	//   ....[2]....
        /*004c*/ 	.word	0x00003ce0


	//   ....[3]....
        /*0050*/ 	.word	0x00004860


	//   ....[4]....
        /*0054*/ 	.word	0x000048d0


	//   ....[5]....
        /*0058*/ 	.word	0x000049a0


	//   ....[6]....
        /*005c*/ 	.word	0x00004a20


	//   ....[7]....
        /*0060*/ 	.word	0x00004b10


	//   ....[8]....
        /*0064*/ 	.word	0x00004b90


	//   ....[9]....
        /*0068*/ 	.word	0x00004c70


	//   ....[10]....
        /*006c*/ 	.word	0x00004d20


	//----- nvinfo : EIATTR_COOP_GROUP_MASK_REGIDS
	.align		4
.L_39:
        /*0070*/ 	.byte	0x04, 0x29
        /*0072*/ 	.short	(.L_41 - .L_40)


	//   ....[0]....
.L_40:
        /*0074*/ 	.word	0xffffffff


	//   ....[1]....
        /*0078*/ 	.word	0xffffffff


	//   ....[2]....
        /*007c*/ 	.word	0xffffffff


	//   ....[3]....
        /*0080*/ 	.word	0xffffffff


	//   ....[4]....
        /*0084*/ 	.word	0xffffffff


	//   ....[5]....
        /*0088*/ 	.word	0xffffffff


	//   ....[6]....
        /*008c*/ 	.word	0xffffffff


	//   ....[7]....
        /*0090*/ 	.word	0xffffffff


	//   ....[8]....
        /*0094*/ 	.word	0xffffffff


	//   ....[9]....
        /*0098*/ 	.word	0xffffffff


	//   ....[10]....
        /*009c*/ 	.word	0xffffffff


	//   ....[11]....
        /*00a0*/ 	.word	0xffffffff


	//   ....[12]....
        /*00a4*/ 	.word	0xffffffff


	//   ....[13]....
        /*00a8*/ 	.word	0xffffffff


	//----- nvinfo : EIATTR_COOP_GROUP_INSTR_OFFSETS
	.align		4
.L_41:
        /*00ac*/ 	.byte	0x04, 0x28
        /*00ae*/ 	.short	(.L_43 - .L_42)


	//   ....[0]....
.L_42:
        /*00b0*/ 	.word	0x00000080


	//   ....[1]....
        /*00b4*/ 	.word	0x000004f0


	//   ....[2]....
        /*00b8*/ 	.word	0x00000680


	//   ....[3]....
        /*00bc*/ 	.word	0x00000820


	//   ....[4]....
        /*00c0*/ 	.word	0x00000920


	//   ....[5]....
        /*00c4*/ 	.word	0x00000a90


	//   ....[6]....
        /*00c8*/ 	.word	0x00000c30


	//   ....[7]....
        /*00cc*/ 	.word	0x00000de0


	//   ....[8]....
        /*00d0*/ 	.word	0x00002020


	//   ....[9]....
        /*00d4*/ 	.word	0x00002e80


	//   ....[10]....
        /*00d8*/ 	.word	0x00003090


	//   ....[11]....
        /*00dc*/ 	.word	0x000030c0


	//   ....[12]....
        /*00e0*/ 	.word	0x00003b70


	//   ....[13]....
        /*00e4*/ 	.word	0x00003da0


	//----- nvinfo : EIATTR_VRC_CTA_INIT_COUNT
	.align		4
.L_43:
        /*00e8*/ 	.byte	0x02, 0x4a
        /*00ea*/ 	.byte	0x80
	.zero		1


	//----- nvinfo : EIATTR_SYSCALL_OFFSETS
	.align		4
        /*00ec*/ 	.byte	0x04, 0x46
        /*00ee*/ 	.short	(.L_45 - .L_44)


	//   ....[0]....
.L_44:
        /*00f0*/ 	.word	0x000059c0


	//   ....[1]....
        /*00f4*/ 	.word	0x00005ab0


	//   ....[2]....
        /*00f8*/ 	.word	0x00006320


	//   ....[3]....
        /*00fc*/ 	.word	0x00006ce0


	//   ....[4]....
        /*0100*/ 	.word	0x00007650


	//   ....[5]....
        /*0104*/ 	.word	0x00007fb0


	//----- nvinfo : EIATTR_MBARRIER_INSTR_OFFSETS
	.align		4
.L_45:
        /*0108*/ 	.byte	0x04, 0x39
        /*010a*/ 	.short	(.L_47 - .L_46)


	//   ....[0]....
.L_46:
        /*010c*/ 	.word	0x00000610
        /*0110*/ 	.word	0x000000ff
        /*0114*/ 	.word	0x00000000
        /*0118*/ 	.short	0x0100
        /*011a*/ 	.byte	0x04
	.zero		1


	//   ....[1]....
        /*011c*/ 	.word	0x00000620
        /*0120*/ 	.word	0x000000ff
        /*0124*/ 	.word	0x00000018
        /*0128*/ 	.short	0x0100
        /*012a*/ 	.byte	0x04
	.zero		1


	//   ....[2]....
        /*012c*/ 	.word	0x00000630
        /*0130*/ 	.word	0x000000ff
        /*0134*/ 	.word	0x00000008
        /*0138*/ 	.short	0x0100
        /*013a*/ 	.byte	0x04
	.zero		1


	//   ....[3]....
        /*013c*/ 	.word	0x00000640
        /*0140*/ 	.word	0x000000ff
        /*0144*/ 	.word	0x00000020
        /*0148*/ 	.short	0x0100
        /*014a*/ 	.byte	0x04
	.zero		1


	//   ....[4]....
        /*014c*/ 	.word	0x00000650
        /*0150*/ 	.word	0x000000ff
        /*0154*/ 	.word	0x00000010
        /*0158*/ 	.short	0x0100
        /*015a*/ 	.byte	0x04
	.zero		1


	//   ....[5]....
        /*015c*/ 	.word	0x00000660
        /*0160*/ 	.word	0x000000ff
        /*0164*/ 	.word	0x00000028
        /*0168*/ 	.short	0x0100
        /*016a*/ 	.byte	0x04
	.zero		1


	//   ....[6]....
        /*016c*/ 	.word	0x00000790
        /*0170*/ 	.word	0x000000ff
        /*0174*/ 	.word	0x00000030
        /*0178*/ 	.short	0x0100
        /*017a*/ 	.byte	0x04
	.zero		1


	//   ....[7]....
        /*017c*/ 	.word	0x000007a0
        /*0180*/ 	.word	0x000000ff
        /*0184*/ 	.word	0x00000050
        /*0188*/ 	.short	0x0100
        /*018a*/ 	.byte	0x04
	.zero		1


	//   ....[8]....
        /*018c*/ 	.word	0x000007b0
        /*0190*/ 	.word	0x000000ff
        /*0194*/ 	.word	0x00000038
        /*0198*/ 	.short	0x0100
        /*019a*/ 	.byte	0x04
	.zero		1


	//   ....[9]....
        /*019c*/ 	.word	0x000007c0
        /*01a0*/ 	.word	0x000000ff
        /*01a4*/ 	.word	0x00000058
        /*01a8*/ 	.short	0x0100
        /*01aa*/ 	.byte	0x04
	.zero		1


	//   ....[10]....
        /*01ac*/ 	.word	0x000007d0
        /*01b0*/ 	.word	0x000000ff
        /*01b4*/ 	.word	0x00000040
        /*01b8*/ 	.short	0x0100
        /*01ba*/ 	.byte	0x04
	.zero		1


	//   ....[11]....
        /*01bc*/ 	.word	0x000007e0
        /*01c0*/ 	.word	0x000000ff
        /*01c4*/ 	.word	0x00000060
        /*01c8*/ 	.short	0x0100
        /*01ca*/ 	.byte	0x04
	.zero		1


	//   ....[12]....
        /*01cc*/ 	.word	0x000007f0
        /*01d0*/ 	.word	0x000000ff
        /*01d4*/ 	.word	0x00000048
        /*01d8*/ 	.short	0x0100
        /*01da*/ 	.byte	0x04
	.zero		1


	//   ....[13]....
        /*01dc*/ 	.word	0x00000800
        /*01e0*/ 	.word	0x000000ff
        /*01e4*/ 	.word	0x00000068
        /*01e8*/ 	.short	0x0100
        /*01ea*/ 	.byte	0x04
	.zero		1


	//   ....[14]....
        /*01ec*/ 	.word	0x000008f0
        /*01f0*/ 	.word	0x000000ff
        /*01f4*/ 	.word	0x00000070
        /*01f8*/ 	.short	0x0100
        /*01fa*/ 	.byte	0x06
	.zero		1


	//   ....[15]....
        /*01fc*/ 	.word	0x00000900
        /*0200*/ 	.word	0x000000ff
        /*0204*/ 	.word	0x00000078
        /*0208*/ 	.short	0x0100
        /*020a*/ 	.byte	0x06
	.zero		1


	//   ....[16]....
        /*020c*/ 	.word	0x00000a40
        /*0210*/ 	.word	0x000000ff
        /*0214*/ 	.word	0x00000080
        /*0218*/ 	.short	0x0100
        /*021a*/ 	.byte	0x06
	.zero		1


	//   ....[17]....
        /*021c*/ 	.word	0x00000a50
        /*0220*/ 	.word	0x000000ff
        /*0224*/ 	.word	0x00000090
        /*0228*/ 	.short	0x0100
        /*022a*/ 	.byte	0x06
	.zero		1


	//   ....[18]....
        /*022c*/ 	.word	0x00000a60
        /*0230*/ 	.word	0x000000ff
        /*0234*/ 	.word	0x00000088
        /*0238*/ 	.short	0x0100
        /*023a*/ 	.byte	0x06
	.zero		1


	//   ....[19]....
        /*023c*/ 	.word	0x00000a70
        /*0240*/ 	.word	0x000000ff
        /*0244*/ 	.word	0x00000098
        /*0248*/ 	.short	0x0100
        /*024a*/ 	.byte	0x06
	.zero		1


	//   ....[20]....
        /*024c*/ 	.word	0x00000ba0
        /*0250*/ 	.word	0x000000ff
        /*0254*/ 	.word	0x000000a0
        /*0258*/ 	.short	0x0100
        /*025a*/ 	.byte	0x04
	.zero		1


	//   ....[21]....
        /*025c*/ 	.word	0x00000bb0
        /*0260*/ 	.word	0x000000ff
        /*0264*/ 	.word	0x000000c0
        /*0268*/ 	.short	0x0100
        /*026a*/ 	.byte	0x04
	.zero		1


	//   ....[22]....
        /*026c*/ 	.word	0x00000bc0
        /*0270*/ 	.word	0x000000ff
        /*0274*/ 	.word	0x000000a8
        /*0278*/ 	.short	0x0100
        /*027a*/ 	.byte	0x04
	.zero		1


	//   ....[23]....
        /*027c*/ 	.word	0x00000bd0
        /*0280*/ 	.word	0x000000ff
        /*0284*/ 	.word	0x000000c8
        /*0288*/ 	.short	0x0100
        /*028a*/ 	.byte	0x04
	.zero		1


	//   ....[24]....
        /*028c*/ 	.word	0x00000be0
        /*0290*/ 	.word	0x000000ff
        /*0294*/ 	.word	0x000000b0
        /*0298*/ 	.short	0x0100
        /*029a*/ 	.byte	0x04
	.zero		1


	//   ....[25]....
        /*029c*/ 	.word	0x00000bf0
        /*02a0*/ 	.word	0x000000ff
        /*02a4*/ 	.word	0x000000d0
        /*02a8*/ 	.short	0x0100
        /*02aa*/ 	.byte	0x04
	.zero		1


	//   ....[26]....
        /*02ac*/ 	.word	0x00000c00
        /*02b0*/ 	.word	0x000000ff
        /*02b4*/ 	.word	0x000000b8
        /*02b8*/ 	.short	0x0100
        /*02ba*/ 	.byte	0x04
	.zero		1


	//   ....[27]....
        /*02bc*/ 	.word	0x00000c10
        /*02c0*/ 	.word	0x000000ff
        /*02c4*/ 	.word	0x000000d8
        /*02c8*/ 	.short	0x0100
        /*02ca*/ 	.byte	0x04
	.zero		1


	//   ....[28]....
        /*02cc*/ 	.word	0x00000d00
        /*02d0*/ 	.word	0x000000ff
        /*02d4*/ 	.word	0x000000e0
        /*02d8*/ 	.short	0x0100
        /*02da*/ 	.byte	0x04
	.zero		1


	//   ....[29]....
        /*02dc*/ 	.word	0x00000d10
        /*02e0*/ 	.word	0x000000ff
        /*02e4*/ 	.word	0x000000f0
        /*02e8*/ 	.short	0x0100
        /*02ea*/ 	.byte	0x04
	.zero		1


	//   ....[30]....
        /*02ec*/ 	.word	0x00000d20
        /*02f0*/ 	.word	0x000000ff
        /*02f4*/ 	.word	0x000000e8
        /*02f8*/ 	.short	0x0100
        /*02fa*/ 	.byte	0x04
	.zero		1


	//   ....[31]....
        /*02fc*/ 	.word	0x00000d30
        /*0300*/ 	.word	0x000000ff
        /*0304*/ 	.word	0x000000f8
        /*0308*/ 	.short	0x0100
        /*030a*/ 	.byte	0x04
	.zero		1


	//   ....[32]....
        /*030c*/ 	.word	0x000018c0
        /*0310*/ 	.word	0x00000000
        /*0314*/ 	.word	0x000000f0
        /*0318*/ 	.short	0x010a
        /*031a*/ 	.byte	0xff
	.zero		1


	//   ....[33]....
        /*031c*/ 	.word	0x000018e0
        /*0320*/ 	.word	0x00000000
        /*0324*/ 	.word	0x000000e0
        /*0328*/ 	.short	0x0101
        /*032a*/ 	.byte	0xff
	.zero		1


	//   ....[34]....
        /*032c*/ 	.word	0x000019a0
        /*0330*/ 	.word	0x000000ff
        /*0334*/ 	.word	0x00000018
        /*0338*/ 	.short	0x010a
        /*033a*/ 	.byte	0x04
	.zero		1


	//   ....[35]....
        /*033c*/ 	.word	0x00001a20
        /*0340*/ 	.word	0x000000ff
        /*0344*/ 	.word	0x00000018
        /*0348*/ 	.short	0x010a
        /*034a*/ 	.byte	0x21
	.zero		1


	//   ....[36]....
        /*034c*/ 	.word	0x00001bb0
        /*0350*/ 	.word	0x000000ff
        /*0354*/ 	.word	0x00000018
        /*0358*/ 	.short	0x010a
        /*035a*/ 	.byte	0x08
	.zero		1


	//   ....[37]....
        /*035c*/ 	.word	0x00001ce0
        /*0360*/ 	.word	0x000000ff
        /*0364*/ 	.word	0x00000078
        /*0368*/ 	.short	0x0101
        /*036a*/ 	.byte	0x07
	.zero		1


	//   ....[38]....
        /*036c*/ 	.word	0x00001d00
        /*0370*/ 	.word	0x000000ff
        /*0374*/ 	.word	0x00000018
        /*0378*/ 	.short	0x010a
        /*037a*/ 	.byte	0x04
	.zero		1


	//   ....[39]....
        /*037c*/ 	.word	0x00001d80
        /*0380*/ 	.word	0x000000ff
        /*0384*/ 	.word	0x00000018
        /*0388*/ 	.short	0x010a
        /*038a*/ 	.byte	0x11
	.zero		1


	//   ....[40]....
        /*038c*/ 	.word	0x00001f10
        /*0390*/ 	.word	0x000000ff
        /*0394*/ 	.word	0x00000018
        /*0398*/ 	.short	0x010a
        /*039a*/ 	.byte	0x06
	.zero		1


	//   ....[41]....
        /*039c*/ 	.word	0x00002050
        /*03a0*/ 	.word	0x00000003
        /*03a4*/ 	.word	0x00000080
        /*03a8*/ 	.short	0x010a
        /*03aa*/ 	.byte	0xff
	.zero		1


	//   ....[42]....
        /*03ac*/ 	.word	0x000021a0
        /*03b0*/ 	.word	0x00000000
        /*03b4*/ 	.word	0x00000000
        /*03b8*/ 	.short	0x0101
        /*03ba*/ 	.byte	0xff
	.zero		1


	//   ....[43]....
        /*03bc*/ 	.word	0x00002760
        /*03c0*/ 	.word	0x000000ff
        /*03c4*/ 	.word	0x00000000
        /*03c8*/ 	.short	0x010a
        /*03ca*/ 	.byte	0x04
	.zero		1


	//   ....[44]....
        /*03cc*/ 	.word	0x000027f0
        /*03d0*/ 	.word	0x000000ff
        /*03d4*/ 	.word	0x00000000
        /*03d8*/ 	.short	0x010a
        /*03da*/ 	.byte	0x05
	.zero		1


	//   ....[45]....
        /*03dc*/ 	.word	0x00002890
        /*03e0*/ 	.word	0x00000000
        /*03e4*/ 	.word	0x00000000
        /*03e8*/ 	.short	0x010a
        /*03ea*/ 	.byte	0xff
	.zero		1


	//   ....[46]....
        /*03ec*/ 	.word	0x000029d0
        /*03f0*/ 	.word	0x00000002
        /*03f4*/ 	.word	0x000000e0
        /*03f8*/ 	.short	0x010a
        /*03fa*/ 	.byte	0xff
	.zero		1


	//   ....[47]....
        /*03fc*/ 	.word	0x00002a30
        /*0400*/ 	.word	0x00000004
        /*0404*/ 	.word	0x00000000
        /*0408*/ 	.short	0x0101
        /*040a*/ 	.byte	0xff
	.zero		1


	//   ....[48]....
        /*040c*/ 	.word	0x00002a50
        /*0410*/ 	.word	0x000000ff
        /*0414*/ 	.word	0x00000090
        /*0418*/ 	.short	0x010a
        /*041a*/ 	.byte	0x04
	.zero		1


	//   ....[49]....
        /*041c*/ 	.word	0x00002b70
        /*0420*/ 	.word	0x00000002
        /*0424*/ 	.word	0x00000080
        /*0428*/ 	.short	0x010a
        /*042a*/ 	.byte	0xff
	.zero		1


	//   ....[50]....
        /*042c*/ 	.word	0x00002c80
        /*0430*/ 	.word	0x00000002
        /*0434*/ 	.word	0x00000000
        /*0438*/ 	.short	0x0101
        /*043a*/ 	.byte	0xff
	.zero		1


	//   ....[51]....
        /*043c*/ 	.word	0x00002d10
        /*0440*/ 	.word	0x000000ff
        /*0444*/ 	.word	0x00000090
        /*0448*/ 	.short	0x0106
        /*044a*/ 	.byte	0x04
	.zero		1


	//   ....[52]....
        /*044c*/ 	.word	0x00002d30
        /*0450*/ 	.word	0x000000ff
        /*0454*/ 	.word	0x00000090
        /*0458*/ 	.short	0x010a
        /*045a*/ 	.byte	0x04
	.zero		1


	//   ....[53]....
        /*045c*/ 	.word	0x00002dc0
        /*0460*/ 	.word	0x000000ff
        /*0464*/ 	.word	0x00000090
        /*0468*/ 	.short	0x0106
        /*046a*/ 	.byte	0x07
	.zero		1


	//   ....[54]....
        /*046c*/ 	.word	0x00002e00
        /*0470*/ 	.word	0x00000000
        /*0474*/ 	.word	0x00000090
        /*0478*/ 	.short	0x010a
        /*047a*/ 	.byte	0xff
	.zero		1


	//   ....[55]....
        /*047c*/ 	.word	0x00003360
        /*0480*/ 	.word	0x00000000
        /*0484*/ 	.word	0x00000080
        /*0488*/ 	.short	0x010a
        /*048a*/ 	.byte	0xff
	.zero		1


	//   ....[56]....
        /*048c*/ 	.word	0x00003460
        /*0490*/ 	.word	0x00000003
        /*0494*/ 	.word	0x00000000
        /*0498*/ 	.short	0x0101
        /*049a*/ 	.byte	0xff
	.zero		1


	//   ....[57]....
        /*049c*/ 	.word	0x00003470
        /*04a0*/ 	.word	0x000000ff
        /*04a4*/ 	.word	0x00000000
        /*04a8*/ 	.short	0x010a
        /*04aa*/ 	.byte	0x04
	.zero		1


	//   ....[58]....
        /*04ac*/ 	.word	0x000034f0
        /*04b0*/ 	.word	0x000000ff
        /*04b4*/ 	.word	0x000000c0
        /*04b8*/ 	.short	0x010a
        /*04ba*/ 	.byte	0x1f
	.zero		1


	//   ....[59]....
        /*04bc*/ 	.word	0x000035d0
        /*04c0*/ 	.word	0x000000ff
        /*04c4*/ 	.word	0x00000000
        /*04c8*/ 	.short	0x010a
        /*04ca*/ 	.byte	0x05
	.zero		1


	//   ....[60]....
        /*04cc*/ 	.word	0x00003710
        /*04d0*/ 	.word	0x000000ff
        /*04d4*/ 	.word	0x00000000
        /*04d8*/ 	.short	0x010a
        /*04da*/ 	.byte	0x04
	.zero		1


	//   ....[61]....
        /*04dc*/ 	.word	0x000039a0
        /*04e0*/ 	.word	0x000000ff
        /*04e4*/ 	.word	0x00000000
        /*04e8*/ 	.short	0x010a
        /*04ea*/ 	.byte	0x04
	.zero		1


	//   ....[62]....
        /*04ec*/ 	.word	0x00003a30
        /*04f0*/ 	.word	0x000000ff
        /*04f4*/ 	.word	0x00000000
        /*04f8*/ 	.short	0x010a
        /*04fa*/ 	.byte	0x05
	.zero		1


	//   ....[63]....
        /*04fc*/ 	.word	0x00003ac0
        /*0500*/ 	.word	0x000000ff
        /*0504*/ 	.word	0x00000000
        /*0508*/ 	.short	0x010a
        /*050a*/ 	.byte	0x05
	.zero		1


	//   ....[64]....
        /*050c*/ 	.word	0x00003b50
        /*0510*/ 	.word	0x000000ff
        /*0514*/ 	.word	0x00000000
        /*0518*/ 	.short	0x010a
        /*051a*/ 	.byte	0x04
	.zero		1


	//   ....[65]....
        /*051c*/ 	.word	0x00004060
        /*0520*/ 	.word	0x0000000c
        /*0524*/ 	.word	0x00000080
        /*0528*/ 	.short	0x010a
        /*052a*/ 	.byte	0xff
	.zero		1


	//   ....[66]....
        /*052c*/ 	.word	0x000041d0
        /*0530*/ 	.word	0x00000000
        /*0534*/ 	.word	0x00000000
        /*0538*/ 	.short	0x0101
        /*053a*/ 	.byte	0xff
	.zero		1


	//   ....[67]....
        /*053c*/ 	.word	0x00004660
        /*0540*/ 	.word	0x000000ff
        /*0544*/ 	.word	0x00000078
        /*0548*/ 	.short	0x010a
        /*054a*/ 	.byte	0x15
	.zero		1


	//   ....[68]....
        /*054c*/ 	.word	0x000047e0
        /*0550*/ 	.word	0x000000ff
        /*0554*/ 	.word	0x00000050
        /*0558*/ 	.short	0x010a
        /*055a*/ 	.byte	0x15
	.zero		1


	//   ....[69]....
        /*055c*/ 	.word	0x00004950
        /*0560*/ 	.word	0x000000ff
        /*0564*/ 	.word	0x00000030
        /*0568*/ 	.short	0x010b
        /*056a*/ 	.byte	0x15
	.zero		1


	//   ....[70]....
        /*056c*/ 	.word	0x00004960
        /*0570*/ 	.word	0x000000ff
        /*0574*/ 	.word	0x00000000
        /*0578*/ 	.short	0x0101
        /*057a*/ 	.byte	0x28
	.zero		1


	//   ....[71]....
        /*057c*/ 	.word	0x00004970
        /*0580*/ 	.word	0x000000ff
        /*0584*/ 	.word	0x00000058
        /*0588*/ 	.short	0x010a
        /*058a*/ 	.byte	0x15
	.zero		1


	//   ....[72]....
        /*058c*/ 	.word	0x00004ac0
        /*0590*/ 	.word	0x000000ff
        /*0594*/ 	.word	0x00000038
        /*0598*/ 	.short	0x010b
        /*059a*/ 	.byte	0x15
	.zero		1


	//   ....[73]....
        /*059c*/ 	.word	0x00004ad0
        /*05a0*/ 	.word	0x000000ff
        /*05a4*/ 	.word	0x00000000
        /*05a8*/ 	.short	0x0101
        /*05aa*/ 	.byte	0x27
	.zero		1


	//   ....[74]....
        /*05ac*/ 	.word	0x00004ae0
        /*05b0*/ 	.word	0x000000ff
        /*05b4*/ 	.word	0x00000060
        /*05b8*/ 	.short	0x010a
        /*05ba*/ 	.byte	0x15
	.zero		1


	//   ....[75]....
        /*05bc*/ 	.word	0x00004c20
        /*05c0*/ 	.word	0x000000ff
        /*05c4*/ 	.word	0x00000040
        /*05c8*/ 	.short	0x010b
        /*05ca*/ 	.byte	0x15
	.zero		1


	//   ....[76]....
        /*05cc*/ 	.word	0x00004c30
        /*05d0*/ 	.word	0x000000ff
        /*05d4*/ 	.word	0x00000000
        /*05d8*/ 	.short	0x0101
        /*05da*/ 	.byte	0x26
	.zero		1


	//   ....[77]....
        /*05dc*/ 	.word	0x00004c40
        /*05e0*/ 	.word	0x000000ff
        /*05e4*/ 	.word	0x00000068
        /*05e8*/ 	.short	0x010a
        /*05ea*/ 	.byte	0x15
	.zero		1


	//   ....[78]....
        /*05ec*/ 	.word	0x00004e40
        /*05f0*/ 	.word	0x000000ff
        /*05f4*/ 	.word	0x00000048
        /*05f8*/ 	.short	0x010b
        /*05fa*/ 	.byte	0x15
	.zero		1


	//   ....[79]....
        /*05fc*/ 	.word	0x00004e50
        /*0600*/ 	.word	0x000000ff
        /*0604*/ 	.word	0x00000000
        /*0608*/ 	.short	0x0101
        /*060a*/ 	.byte	0x25
	.zero		1


	//   ....[80]....
        /*060c*/ 	.word	0x00004e80
        /*0610*/ 	.word	0x000000ff
        /*0614*/ 	.word	0x00000050
        /*0618*/ 	.short	0x010a
        /*061a*/ 	.byte	0x15
	.zero		1


	//   ....[81]....
        /*061c*/ 	.word	0x00004ea0
        /*0620*/ 	.word	0x000000ff
        /*0624*/ 	.word	0x00000058
        /*0628*/ 	.short	0x010a
        /*062a*/ 	.byte	0x15
	.zero		1


	//   ....[82]....
        /*062c*/ 	.word	0x00004ec0
        /*0630*/ 	.word	0x000000ff
        /*0634*/ 	.word	0x00000060
        /*0638*/ 	.short	0x010a
        /*063a*/ 	.byte	0x15
	.zero		1


	//   ....[83]....
        /*063c*/ 	.word	0x00004f00
        /*0640*/ 	.word	0x00000000
        /*0644*/ 	.word	0x00000068
        /*0648*/ 	.short	0x010a
        /*064a*/ 	.byte	0xff
	.zero		1


	//   ....[84]....
        /*064c*/ 	.word	0x00005250
        /*0650*/ 	.word	0x00000003
        /*0654*/ 	.word	0x00000080
        /*0658*/ 	.short	0x010a
        /*065a*/ 	.byte	0xff
	.zero		1


	//   ....[85]....
        /*065c*/ 	.word	0x000053d0
        /*0660*/ 	.word	0x00000000
        /*0664*/ 	.word	0x00000000
        /*0668*/ 	.short	0x0101
        /*066a*/ 	.byte	0xff
	.zero		1


	//   ....[86]....
        /*066c*/ 	.word	0x00005f70
        /*0670*/ 	.word	0x000000ff
        /*0674*/ 	.word	0x00000030
        /*0678*/ 	.short	0x010a
        /*067a*/ 	.byte	0x2c
	.zero		1


	//   ....[87]....
        /*067c*/ 	.word	0x00005fe0
        /*0680*/ 	.word	0x00000050
        /*0684*/ 	.word	0x000000a0
        /*0688*/ 	.short	0x010a
        /*068a*/ 	.byte	0xff
	.zero		1


	//   ....[88]....
        /*068c*/ 	.word	0x00006100
        /*0690*/ 	.word	0x000000ff
        /*0694*/ 	.word	0x00000030
        /*0698*/ 	.short	0x010a
        /*069a*/ 	.byte	0x2c
	.zero		1


	//   ....[89]....
        /*069c*/ 	.word	0x00006200
        /*06a0*/ 	.word	0x00000050
        /*06a4*/ 	.word	0x000000a0
        /*06a8*/ 	.short	0x010a
        /*06aa*/ 	.byte	0xff
	.zero		1


	//   ....[90]....
        /*06ac*/ 	.word	0x00006a00
        /*06b0*/ 	.word	0x00000000
        /*06b4*/ 	.word	0x00000000
        /*06b8*/ 	.short	0x0101
        /*06ba*/ 	.byte	0xff
	.zero		1


	//   ....[91]....
        /*06bc*/ 	.word	0x00006a10
        /*06c0*/ 	.word	0x00000003
        /*06c4*/ 	.word	0x00000030
        /*06c8*/ 	.short	0x010a
        /*06ca*/ 	.byte	0xff
	.zero		1


	//   ....[92]....
        /*06cc*/ 	.word	0x00006ae0
        /*06d0*/ 	.word	0x00000003
        /*06d4*/ 	.word	0x00000030
        /*06d8*/ 	.short	0x010a
        /*06da*/ 	.byte	0xff
	.zero		1


	//   ....[93]....
        /*06dc*/ 	.word	0x00007370
        /*06e0*/ 	.word	0x00000028
        /*06e4*/ 	.word	0x00000000
        /*06e8*/ 	.short	0x0101
        /*06ea*/ 	.byte	0xff
	.zero		1


	//   ....[94]....
        /*06ec*/ 	.word	0x00007390
        /*06f0*/ 	.word	0x00000059
        /*06f4*/ 	.word	0x00000030
        /*06f8*/ 	.short	0x010a
        /*06fa*/ 	.byte	0xff
	.zero		1


	//   ....[95]....
        /*06fc*/ 	.word	0x00007450
        /*0700*/ 	.word	0x00000059
        /*0704*/ 	.word	0x00000030
        /*0708*/ 	.short	0x010a
        /*070a*/ 	.byte	0xff
	.zero		1


	//   ....[96]....
        /*070c*/ 	.word	0x00007cd0
        /*0710*/ 	.word	0x0000005a
        /*0714*/ 	.word	0x00000000
        /*0718*/ 	.short	0x0101
        /*071a*/ 	.byte	0xff
	.zero		1


	//   ....[97]....
        /*071c*/ 	.word	0x00007cf0
        /*0720*/ 	.word	0x0000005c
        /*0724*/ 	.word	0x00000030
        /*0728*/ 	.short	0x010a
        /*072a*/ 	.byte	0xff
	.zero		1


	//   ....[98]....
        /*072c*/ 	.word	0x00007db0
        /*0730*/ 	.word	0x0000005c
        /*0734*/ 	.word	0x00000030
        /*0738*/ 	.short	0x010a
        /*073a*/ 	.byte	0xff
	.zero		1


	//   ....[99]....
        /*073c*/ 	.word	0x00008390
        /*0740*/ 	.word	0x000000ff
        /*0744*/ 	.word	0x00000000
        /*0748*/ 	.short	0x0101
        /*074a*/ 	.byte	0x04
	.zero		1


	//   ....[100]....
        /*074c*/ 	.word	0x000086a0
        /*0750*/ 	.word	0x00000002
        /*0754*/ 	.word	0x00000000
        /*0758*/ 	.short	0x0101
        /*075a*/ 	.byte	0xff
	.zero		1


	//   ....[101]....
        /*075c*/ 	.word	0x00008950
        /*0760*/ 	.word	0x000000ff
        /*0764*/ 	.word	0x00000000
        /*0768*/ 	.short	0x0101
        /*076a*/ 	.byte	0x04
	.zero		1


	//   ....[102]....
        /*076c*/ 	.word	0x00008970
        /*0770*/ 	.word	0x00000000
        /*0774*/ 	.word	0x000000f0
        /*0778*/ 	.short	0x010a
        /*077a*/ 	.byte	0xff
	.zero		1


	//   ....[103]....
        /*077c*/ 	.word	0x000089d0
        /*0780*/ 	.word	0x00000000
        /*0784*/ 	.word	0x00000018
        /*0788*/ 	.short	0x010a
        /*078a*/ 	.byte	0xff
	.zero		1


	//   ....[104]....
        /*078c*/ 	.word	0x00008a30
        /*0790*/ 	.word	0x00000000
        /*0794*/ 	.word	0x00000018
        /*0798*/ 	.short	0x010a
        /*079a*/ 	.byte	0xff
	.zero		1


	//   ....[105]....
        /*079c*/ 	.word	0x00008a80
        /*07a0*/ 	.word	0x00000003
        /*07a4*/ 	.word	0x00000080
        /*07a8*/ 	.short	0x010a
        /*07aa*/ 	.byte	0xff
	.zero		1


	//   ....[106]....
        /*07ac*/ 	.word	0x00008ae0
        /*07b0*/ 	.word	0x00000000
        /*07b4*/ 	.word	0x00000000
        /*07b8*/ 	.short	0x010a
        /*07ba*/ 	.byte	0xff
	.zero		1


	//   ....[107]....
        /*07bc*/ 	.word	0x00008b40
        /*07c0*/ 	.word	0x00000000
        /*07c4*/ 	.word	0x00000000
        /*07c8*/ 	.short	0x010a
        /*07ca*/ 	.byte	0xff
	.zero		1


	//   ....[108]....
        /*07cc*/ 	.word	0x00008b90
        /*07d0*/ 	.word	0x00000002
        /*07d4*/ 	.word	0x000000e0
        /*07d8*/ 	.short	0x010a
        /*07da*/ 	.byte	0xff
	.zero		1


	//   ....[109]....
        /*07dc*/ 	.word	0x00008bf0
        /*07e0*/ 	.word	0x00000002
        /*07e4*/ 	.word	0x00000090
        /*07e8*/ 	.short	0x010a
        /*07ea*/ 	.byte	0xff
	.zero		1


	//   ....[110]....
        /*07ec*/ 	.word	0x00008c40
        /*07f0*/ 	.word	0x00000002
        /*07f4*/ 	.word	0x00000080
        /*07f8*/ 	.short	0x010a
        /*07fa*/ 	.byte	0xff
	.zero		1


	//   ....[111]....
        /*07fc*/ 	.word	0x00008ca0
        /*0800*/ 	.word	0x00000000
        /*0804*/ 	.word	0x00000090
        /*0808*/ 	.short	0x010a
        /*080a*/ 	.byte	0xff
	.zero		1


	//   ....[112]....
        /*080c*/ 	.word	0x00008cf0
        /*0810*/ 	.word	0x00000000
        /*0814*/ 	.word	0x00000080
        /*0818*/ 	.short	0x010a
        /*081a*/ 	.byte	0xff
	.zero		1


	//   ....[113]....
        /*081c*/ 	.word	0x00008d50
        /*0820*/ 	.word	0x00000003
        /*0824*/ 	.word	0x000000c0
        /*0828*/ 	.short	0x010a
        /*082a*/ 	.byte	0xff
	.zero		1


	//   ....[114]....
        /*082c*/ 	.word	0x00008db0
        /*0830*/ 	.word	0x00000000
        /*0834*/ 	.word	0x00000000
        /*0838*/ 	.short	0x010a
        /*083a*/ 	.byte	0xff
	.zero		1


	//   ....[115]....
        /*083c*/ 	.word	0x00008e10
        /*0840*/ 	.word	0x00000000
        /*0844*/ 	.word	0x00000000
        /*0848*/ 	.short	0x010a
        /*084a*/ 	.byte	0xff
	.zero		1


	//   ....[116]....
        /*084c*/ 	.word	0x00008e70
        /*0850*/ 	.word	0x00000000
        /*0854*/ 	.word	0x00000000
        /*0858*/ 	.short	0x010a
        /*085a*/ 	.byte	0xff
	.zero		1


	//   ....[117]....
        /*085c*/ 	.word	0x00008ed0
        /*0860*/ 	.word	0x00000000
        /*0864*/ 	.word	0x00000000
        /*0868*/ 	.short	0x010a
        /*086a*/ 	.byte	0xff
	.zero		1


	//   ....[118]....
        /*086c*/ 	.word	0x00008f30
        /*0870*/ 	.word	0x00000000
        /*0874*/ 	.word	0x00000000
        /*0878*/ 	.short	0x010a
        /*087a*/ 	.byte	0xff
	.zero		1


	//   ....[119]....
        /*087c*/ 	.word	0x00008f80
        /*0880*/ 	.word	0x0000000c
        /*0884*/ 	.word	0x00000080
        /*0888*/ 	.short	0x010a
        /*088a*/ 	.byte	0xff
	.zero		1


	//   ....[120]....
        /*088c*/ 	.word	0x00008fe0
        /*0890*/ 	.word	0x00000000
        /*0894*/ 	.word	0x00000078
        /*0898*/ 	.short	0x010a
        /*089a*/ 	.byte	0xff
	.zero		1


	//   ....[121]....
        /*089c*/ 	.word	0x00009040
        /*08a0*/ 	.word	0x00000000
        /*08a4*/ 	.word	0x00000050
        /*08a8*/ 	.short	0x010a
        /*08aa*/ 	.byte	0xff
	.zero		1


	//   ....[122]....
        /*08ac*/ 	.word	0x000090a0
        /*08b0*/ 	.word	0x00000000
        /*08b4*/ 	.word	0x00000058
        /*08b8*/ 	.short	0x010a
        /*08ba*/ 	.byte	0xff
	.zero		1


	//   ....[123]....
        /*08bc*/ 	.word	0x00009100
        /*08c0*/ 	.word	0x00000000
        /*08c4*/ 	.word	0x00000060
        /*08c8*/ 	.short	0x010a
        /*08ca*/ 	.byte	0xff
	.zero		1


	//   ....[124]....
        /*08cc*/ 	.word	0x00009160
        /*08d0*/ 	.word	0x00000000
        /*08d4*/ 	.word	0x00000068
        /*08d8*/ 	.short	0x010a
        /*08da*/ 	.byte	0xff
	.zero		1


	//   ....[125]....
        /*08dc*/ 	.word	0x000091c0
        /*08e0*/ 	.word	0x00000000
        /*08e4*/ 	.word	0x00000050
        /*08e8*/ 	.short	0x010a
        /*08ea*/ 	.byte	0xff
	.zero		1


	//   ....[126]....
        /*08ec*/ 	.word	0x00009220
        /*08f0*/ 	.word	0x00000000
        /*08f4*/ 	.word	0x00000058
        /*08f8*/ 	.short	0x010a
        /*08fa*/ 	.byte	0xff
	.zero		1


	//   ....[127]....
        /*08fc*/ 	.word	0x00009280
        /*0900*/ 	.word	0x00000000
        /*0904*/ 	.word	0x00000060
        /*0908*/ 	.short	0x010a
        /*090a*/ 	.byte	0xff
	.zero		1


	//   ....[128]....
        /*090c*/ 	.word	0x000092d0
        /*0910*/ 	.word	0x00000003
        /*0914*/ 	.word	0x00000080
        /*0918*/ 	.short	0x010a
        /*091a*/ 	.byte	0xff
	.zero		1


	//   ....[129]....
        /*091c*/ 	.word	0x00009330
        /*0920*/ 	.word	0x00000000
        /*0924*/ 	.word	0x00000030
        /*0928*/ 	.short	0x010a
        /*092a*/ 	.byte	0xff
	.zero		1


	//   ....[130]....
        /*092c*/ 	.word	0x00009380
        /*0930*/ 	.word	0x00000050
        /*0934*/ 	.word	0x000000a0
        /*0938*/ 	.short	0x010a
        /*093a*/ 	.byte	0xff
	.zero		1


	//   ....[131]....
        /*093c*/ 	.word	0x000093d0
        /*0940*/ 	.word	0x00000003
        /*0944*/ 	.word	0x00000030
        /*0948*/ 	.short	0x010a
        /*094a*/ 	.byte	0xff
	.zero		1


	//   ....[132]....
        /*094c*/ 	.word	0x00009420
        /*0950*/ 	.word	0x00000059
        /*0954*/ 	.word	0x00000030
        /*0958*/ 	.short	0x010a
        /*095a*/ 	.byte	0xff
	.zero		1


	//   ....[133]....
        /*095c*/ 	.word	0x00009470
        /*0960*/ 	.word	0x0000005c
        /*0964*/ 	.word	0x00000030
        /*0968*/ 	.short	0x010a
        /*096a*/ 	.byte	0xff
	.zero		1


	//----- nvinfo : EIATTR_NUM_MBARRIERS
	.align		4
.L_47:
        /*096c*/ 	.byte	0x03, 0x38
        /*096e*/ 	.short	0x0020


	//----- nvinfo : EIATTR_EXIT_INSTR_OFFSETS
	.align		4
        /*0970*/ 	.byte	0x04, 0x1c
        /*0972*/ 	.short	(.L_49 - .L_48)


	//   ....[0]....
.L_48:
        /*0974*/ 	.word	0x000028c0


	//   ....[1]....
        /*0978*/ 	.word	0x00002dd0


	//   ....[2]....
        /*097c*/ 	.word	0x00002e30


	//   ....[3]....
        /*0980*/ 	.word	0x00003db0


	//   ....[4]....
        /*0984*/ 	.word	0x00004f30


	//   ....[5]....
        /*0988*/ 	.word	0x00004f70


	//   ....[6]....
        /*098c*/ 	.word	0x00008830


	//   ....[7]....
        /*0990*/ 	.word	0x000088b0


	//   ....[8]....
        /*0994*/ 	.word	0x000088e0


	//   ....[9]....
        /*0998*/ 	.word	0x00008960


	//----- nvinfo : EIATTR_MAX_THREADS
	.align		4
.L_49:
        /*099c*/ 	.byte	0x04, 0x05
        /*099e*/ 	.short	(.L_51 - .L_50)
.L_50:
        /*09a0*/ 	.word	0x00000100
        /*09a4*/ 	.word	0x00000001
        /*09a8*/ 	.word	0x00000001


	//----- nvinfo : EIATTR_CRS_STACK_SIZE
	.align		4
.L_51:
        /*09ac*/ 	.byte	0x04, 0x1e
        /*09ae*/ 	.short	(.L_53 - .L_52)
.L_52:
        /*09b0*/ 	.word	0x00000000


	//----- nvinfo : EIATTR_CBANK_PARAM_SIZE
	.align		4
.L_53:
        /*09b4*/ 	.byte	0x03, 0x19
        /*09b6*/ 	.short	0x0800


	//----- nvinfo : EIATTR_PARAM_CBANK
	.align		4
        /*09b8*/ 	.byte	0x04, 0x0a
        /*09ba*/ 	.short	(.L_55 - .L_54)
	.align		4
.L_54:
        /*09bc*/ 	.word	index@(.nv.constant0._ZN7cutlass13device_kernelINS_4gemm6kernel13GemmUniversalIN4cute5tupleIJiiiiEEENS1_10collective13CollectiveMmaINS1_35MainloopSm100TmaUmmaWarpSpecializedILi3ELi2ELi4ENS5_IJNS4_1CILi1EEENSA_ILi2EEESB_EEEEENS5_IJNSA_ILi64EEENSA_ILi128EEENSA_ILi32EEEEEENS_10tfloat32_tENS5_IJlSB_lEEESJ_SK_NS4_8TiledMMAINS4_8MMA_AtomIJNS4_17SM100_MMA_TF32_SSISJ_SJ_fLi64ELi128ELNS4_4UMMA5MajorE0ELSP_0ELNSO_7ScaleInE0ELSQ_0EEEEEENS4_6LayoutINS5_IJSB_SB_SB_EEENS5_IJNSA_ILi0EEESV_SV_EEEEENS5_IJNS4_10UnderscoreESY_SY_EEEEENS4_23SM90_TMA_LOAD_MULTICASTENS4_14ComposedLayoutINS4_7SwizzleILi3ELi4ELi3EEENS4_18smem_ptr_flag_bitsILi32EEENST_INS5_IJNSA_ILi8EEESH_EEENS5_IJSH_SB_EEEEEEEvNS4_8identityENS4_13SM90_TMA_LOADES1B_vS1C_EENS_8epilogue10collective18CollectiveEpilogueINS1F_23Sm100TmaWarpSpecializedILi4ELi2ELi16ELb1ELb0EEEJSI_NS5_IJNST_ISF_SB_EENST_ISH_SB_EEEEESJ_SK_SJ_SK_NS1F_6fusion15FusionCallbacksIS1J_NS1N_17LinearCombinationISJ_fSJ_fLNS_15FloatRoundStyleE2EEESI_S1M_JEEENS4_5SM1004TMEM4LOAD26SM100_TMEM_LOAD_16dp128b8xES1D_S1B_NS4_17SM75_U32x4_LDSM_NENS4_14SM90_TMA_STOREES1B_NS4_17SM90_U32x4_STSM_NENS4_39AutoVectorizingCopyWithAssumedAlignmentILi128EEEEEEvvEEEEvNT_6ParamsE)
        /*09c0*/ 	.short	0x0380
        /*09c2*/ 	.short	0x0800


	//----- nvinfo : EIATTR_SW_WAR
	.align		4
.L_55:
        /*09c4*/ 	.byte	0x04, 0x36
        /*09c6*/ 	.short	(.L_57 - .L_56)
.L_56:
        /*09c8*/ 	.word	0x00000008
.L_57:


//--------------------- .nv.callgraph             --------------------------
	.section	.nv.callgraph,"",@"SHT_CUDA_CALLGRAPH"
	.align	4
	.sectionentsize	8
	.align		4
        /*0000*/ 	.word	0x00000000
	.align		4
        /*0004*/ 	.word	0xffffffff
	.align		4
        /*0008*/ 	.word	index@(_ZN7cutlass13device_kernelINS_4gemm6kernel13GemmUniversalIN4cute5tupleIJiiiiEEENS1_10collective13CollectiveMmaINS1_35MainloopSm100TmaUmmaWarpSpecializedILi3ELi2ELi4ENS5_IJNS4_1CILi1EEENSA_ILi2EEESB_EEEEENS5_IJNSA_ILi64EEENSA_ILi128EEENSA_ILi32EEEEEENS_10tfloat32_tENS5_IJlSB_lEEESJ_SK_NS4_8TiledMMAINS4_8MMA_AtomIJNS4_17SM100_MMA_TF32_SSISJ_SJ_fLi64ELi128ELNS4_4UMMA5MajorE0ELSP_0ELNSO_7ScaleInE0ELSQ_0EEEEEENS4_6LayoutINS5_IJSB_SB_SB_EEENS5_IJNSA_ILi0EEESV_SV_EEEEENS5_IJNS4_10UnderscoreESY_SY_EEEEENS4_23SM90_TMA_LOAD_MULTICASTENS4_14ComposedLayoutINS4_7SwizzleILi3ELi4ELi3EEENS4_18smem_ptr_flag_bitsILi32EEENST_INS5_IJNSA_ILi8EEESH_EEENS5_IJSH_SB_EEEEEEEvNS4_8identityENS4_13SM90_TMA_LOADES1B_vS1C_EENS_8epilogue10collective18CollectiveEpilogueINS1F_23Sm100TmaWarpSpecializedILi4ELi2ELi16ELb1ELb0EEEJSI_NS5_IJNST_ISF_SB_EENST_ISH_SB_EEEEESJ_SK_SJ_SK_NS1F_6fusion15FusionCallbacksIS1J_NS1N_17LinearCombinationISJ_fSJ_fLNS_15FloatRoundStyleE2EEESI_S1M_JEEENS4_5SM1004TMEM4LOAD26SM100_TMEM_LOAD_16dp128b8xES1D_S1B_NS4_17SM75_U32x4_LDSM_NENS4_14SM90_TMA_STOREES1B_NS4_17SM90_U32x4_STSM_NENS4_39AutoVectorizingCopyWithAssumedAlignmentILi128EEEEEEvvEEEEvNT_6ParamsE)
	.align		4
        /*000c*/ 	.word	index@(__assertfail)
	.align		4
        /*0010*/ 	.word	0x00000000
	.align		4
        /*0014*/ 	.word	0xfffffffe
	.align		4
        /*0018*/ 	.word	0x00000000
	.align		4
        /*001c*/ 	.word	0xfffffffd
	.align		4
        /*0020*/ 	.word	0x00000000
	.align		4
        /*0024*/ 	.word	0xfffffffc


//--------------------- .nv.constant4             --------------------------
	.section	.nv.constant4,"a",@progbits
	.align	8
	.align		8
.nv.constant4:
        /*0000*/ 	.dword	__assertfail
	.align		8
        /*0008*/ 	.dword	__unnamed_1
	.align		8
        /*0010*/ 	.dword	__unnamed_2
	.align		8
        /*0018*/ 	.dword	_ZN40_INTERNAL_907e00f8_4_k_cu_56954ae5_101264cuda3std3__45__cpo5beginE
	.align		8
        /*0020*/ 	.dword	_ZN40_INTERNAL_907e00f8_4_k_cu_56954ae5_101264cuda3std3__45__cpo3endE
	.align		8
        /*0028*/ 	.dword	_ZN40_INTERNAL_907e00f8_4_k_cu_56954ae5_101264cuda3std3__45__cpo6cbeginE
	.align		8
        /*0030*/ 	.dword	_ZN40_INTERNAL_907e00f8_4_k_cu_56954ae5_101264cuda3std3__45__cpo4cendE
	.align		8
        /*0038*/ 	.dword	_ZN40_INTERNAL_907e00f8_4_k_cu_56954ae5_101264cuda3std3__442_GLOBAL__N__907e00f8_4_k_cu_56954ae5_101266ignoreE
	.align		8
        /*0040*/ 	.dword	_ZN40_INTERNAL_907e00f8_4_k_cu_56954ae5_101264cuda3std3__419piecewise_constructE
	.align		8
        /*0048*/ 	.dword	_ZN40_INTERNAL_907e00f8_4_k_cu_56954ae5_101264cuda3std3__48in_placeE
	.align		8
        /*0050*/ 	.dword	_ZN40_INTERNAL_907e00f8_4_k_cu_56954ae5_101264cuda3std6ranges3__45__cpo4swapE
	.align		8
        /*0058*/ 	.dword	_ZN40_INTERNAL_907e00f8_4_k_cu_56954ae5_101264cuda3std6ranges3__45__cpo9iter_moveE
	.align		8
        /*0060*/ 	.dword	_ZN40_INTERNAL_907e00f8_4_k_cu_56954ae5_101264cute7productE
	.align		8
        /*0068*/ 	.dword	_ZN40_INTERNAL_907e00f8_4_k_cu_56954ae5_101264cute1_E
	.align		8
        /*0070*/ 	.dword	$str$25
	.align		8
        /*0078*/ 	.dword	$str$26
	.align		8
        /*0080*/ 	.dword	$str$27
	.align		8
        /*0088*/ 	.dword	$str$28


//--------------------- .text._ZN7cutlass13device_kernelINS_4gemm6kernel13GemmUniversalIN4cute5tupleIJiiiiEEENS1_10collective13CollectiveMmaINS1_35MainloopSm100TmaUmmaWarpSpecializedILi3ELi2ELi4ENS5_IJNS4_1CILi1EEENSA_ILi2EEESB_EEEEENS5_IJNSA_ILi64EEENSA_ILi128EEENSA_ILi32EEEEEENS_10tfloat32_tENS5_IJlSB_lEEESJ_SK_NS4_8TiledMMAINS4_8MMA_AtomIJNS4_17SM100_MMA_TF32_SSISJ_SJ_fLi64ELi128ELNS4_4UMMA5MajorE0ELSP_0ELNSO_7ScaleInE0ELSQ_0EEEEEENS4_6LayoutINS5_IJSB_SB_SB_EEENS5_IJNSA_ILi0EEESV_SV_EEEEENS5_IJNS4_10UnderscoreESY_SY_EEEEENS4_23SM90_TMA_LOAD_MULTICASTENS4_14ComposedLayoutINS4_7SwizzleILi3ELi4ELi3EEENS4_18smem_ptr_flag_bitsILi32EEENST_INS5_IJNSA_ILi8EEESH_EEENS5_IJSH_SB_EEEEEEEvNS4_8identityENS4_13SM90_TMA_LOADES1B_vS1C_EENS_8epilogue10collective18CollectiveEpilogueINS1F_23Sm100TmaWarpSpecializedILi4ELi2ELi16ELb1ELb0EEEJSI_NS5_IJNST_ISF_SB_EENST_ISH_SB_EEEEESJ_SK_SJ_SK_NS1F_6fusion15FusionCallbacksIS1J_NS1N_17LinearCombinationISJ_fSJ_fLNS_15FloatRoundStyleE2EEESI_S1M_JEEENS4_5SM1004TMEM4LOAD26SM100_TMEM_LOAD_16dp128b8xES1D_S1B_NS4_17SM75_U32x4_LDSM_NENS4_14SM90_TMA_STOREES1B_NS4_17SM90_U32x4_STSM_NENS4_39AutoVectorizingCopyWithAssumedAlignmentILi128EEEEEEvvEEEEvNT_6ParamsE --------------------------
	.section	.text._ZN7cutlass13device_kernelINS_4gemm6kernel13GemmUniversalIN4cute5tupleIJiiiiEEENS1_10collective13CollectiveMmaINS1_35MainloopSm100TmaUmmaWarpSpecializedILi3ELi2ELi4ENS5_IJNS4_1CILi1EEENSA_ILi2EEESB_EEEEENS5_IJNSA_ILi64EEENSA_ILi128EEENSA_ILi32EEEEEENS_10tfloat32_tENS5_IJlSB_lEEESJ_SK_NS4_8TiledMMAINS4_8MMA_AtomIJNS4_17SM100_MMA_TF32_SSISJ_SJ_fLi64ELi128ELNS4_4UMMA5MajorE0ELSP_0ELNSO_7ScaleInE0ELSQ_0EEEEEENS4_6LayoutINS5_IJSB_SB_SB_EEENS5_IJNSA_ILi0EEESV_SV_EEEEENS5_IJNS4_10UnderscoreESY_SY_EEEEENS4_23SM90_TMA_LOAD_MULTICASTENS4_14ComposedLayoutINS4_7SwizzleILi3ELi4ELi3EEENS4_18smem_ptr_flag_bitsILi32EEENST_INS5_IJNSA_ILi8EEESH_EEENS5_IJSH_SB_EEEEEEEvNS4_8identityENS4_13SM90_TMA_LOADES1B_vS1C_EENS_8epilogue10collective18CollectiveEpilogueINS1F_23Sm100TmaWarpSpecializedILi4ELi2ELi16ELb1ELb0EEEJSI_NS5_IJNST_ISF_SB_EENST_ISH_SB_EEEEESJ_SK_SJ_SK_NS1F_6fusion15FusionCallbacksIS1J_NS1N_17LinearCombinationISJ_fSJ_fLNS_15FloatRoundStyleE2EEESI_S1M_JEEENS4_5SM1004TMEM4LOAD26SM100_TMEM_LOAD_16dp128b8xES1D_S1B_NS4_17SM75_U32x4_LDSM_NENS4_14SM90_TMA_STOREES1B_NS4_17SM90_U32x4_STSM_NENS4_39AutoVectorizingCopyWithAssumedAlignmentILi128EEEEEEvvEEEEvNT_6ParamsE,"ax",@progbits
	.align	128
.text._ZN7cutlass13device_kernelINS_4gemm6kernel13GemmUniversalIN4cute5tupleIJiiiiEEENS1_10collective13CollectiveMmaINS1_35MainloopSm100TmaUmmaWarpSpecializedILi3ELi2ELi4ENS5_IJNS4_1CILi1EEENSA_ILi2EEESB_EEEEENS5_IJNSA_ILi64EEENSA_ILi128EEENSA_ILi32EEEEEENS_10tfloat32_tENS5_IJlSB_lEEESJ_SK_NS4_8TiledMMAINS4_8MMA_AtomIJNS4_17SM100_MMA_TF32_SSISJ_SJ_fLi64ELi128ELNS4_4UMMA5MajorE0ELSP_0ELNSO_7ScaleInE0ELSQ_0EEEEEENS4_6LayoutINS5_IJSB_SB_SB_EEENS5_IJNSA_ILi0EEESV_SV_EEEEENS5_IJNS4_10UnderscoreESY_SY_EEEEENS4_23SM90_TMA_LOAD_MULTICASTENS4_14ComposedLayoutINS4_7SwizzleILi3ELi4ELi3EEENS4_18smem_ptr_flag_bitsILi32EEENST_INS5_IJNSA_ILi8EEESH_EEENS5_IJSH_SB_EEEEEEEvNS4_8identityENS4_13SM90_TMA_LOADES1B_vS1C_EENS_8epilogue10collective18CollectiveEpilogueINS1F_23Sm100TmaWarpSpecializedILi4ELi2ELi16ELb1ELb0EEEJSI_NS5_IJNST_ISF_SB_EENST_ISH_SB_EEEEESJ_SK_SJ_SK_NS1F_6fusion15FusionCallbacksIS1J_NS1N_17LinearCombinationISJ_fSJ_fLNS_15FloatRoundStyleE2EEESI_S1M_JEEENS4_5SM1004TMEM4LOAD26SM100_TMEM_LOAD_16dp128b8xES1D_S1B_NS4_17SM75_U32x4_LDSM_NENS4_14SM90_TMA_STOREES1B_NS4_17SM90_U32x4_STSM_NENS4_39AutoVectorizingCopyWithAssumedAlignmentILi128EEEEEEvvEEEEvNT_6ParamsE:
        .type           _ZN7cutlass13device_kernelINS_4gemm6kernel13GemmUniversalIN4cute5tupleIJiiiiEEENS1_10collective13CollectiveMmaINS1_35MainloopSm100TmaUmmaWarpSpecializedILi3ELi2ELi4ENS5_IJNS4_1CILi1EEENSA_ILi2EEESB_EEEEENS5_IJNSA_ILi64EEENSA_ILi128EEENSA_ILi32EEEEEENS_10tfloat32_tENS5_IJlSB_lEEESJ_SK_NS4_8TiledMMAINS4_8MMA_AtomIJNS4_17SM100_MMA_TF32_SSISJ_SJ_fLi64ELi128ELNS4_4UMMA5MajorE0ELSP_0ELNSO_7ScaleInE0ELSQ_0EEEEEENS4_6LayoutINS5_IJSB_SB_SB_EEENS5_IJNSA_ILi0EEESV_SV_EEEEENS5_IJNS4_10UnderscoreESY_SY_EEEEENS4_23SM90_TMA_LOAD_MULTICASTENS4_14ComposedLayoutINS4_7SwizzleILi3ELi4ELi3EEENS4_18smem_ptr_flag_bitsILi32EEENST_INS5_IJNSA_ILi8EEESH_EEENS5_IJSH_SB_EEEEEEEvNS4_8identityENS4_13SM90_TMA_LOADES1B_vS1C_EENS_8epilogue10collective18CollectiveEpilogueINS1F_23Sm100TmaWarpSpecializedILi4ELi2ELi16ELb1ELb0EEEJSI_NS5_IJNST_ISF_SB_EENST_ISH_SB_EEEEESJ_SK_SJ_SK_NS1F_6fusion15FusionCallbacksIS1J_NS1N_17LinearCombinationISJ_fSJ_fLNS_15FloatRoundStyleE2EEESI_S1M_JEEENS4_5SM1004TMEM4LOAD26SM100_TMEM_LOAD_16dp128b8xES1D_S1B_NS4_17SM75_U32x4_LDSM_NENS4_14SM90_TMA_STOREES1B_NS4_17SM90_U32x4_STSM_NENS4_39AutoVectorizingCopyWithAssumedAlignmentILi128EEEEEEvvEEEEvNT_6ParamsE,@function
        .size           _ZN7cutlass13device_kernelINS_4gemm6kernel13GemmUniversalIN4cute5tupleIJiiiiEEENS1_10collective13CollectiveMmaINS1_35MainloopSm100TmaUmmaWarpSpecializedILi3ELi2ELi4ENS5_IJNS4_1CILi1EEENSA_ILi2EEESB_EEEEENS5_IJNSA_ILi64EEENSA_ILi128EEENSA_ILi32EEEEEENS_10tfloat32_tENS5_IJlSB_lEEESJ_SK_NS4_8TiledMMAINS4_8MMA_AtomIJNS4_17SM100_MMA_TF32_SSISJ_SJ_fLi64ELi128ELNS4_4UMMA5MajorE0ELSP_0ELNSO_7ScaleInE0ELSQ_0EEEEEENS4_6LayoutINS5_IJSB_SB_SB_EEENS5_IJNSA_ILi0EEESV_SV_EEEEENS5_IJNS4_10UnderscoreESY_SY_EEEEENS4_23SM90_TMA_LOAD_MULTICASTENS4_14ComposedLayoutINS4_7SwizzleILi3ELi4ELi3EEENS4_18smem_ptr_flag_bitsILi32EEENST_INS5_IJNSA_ILi8EEESH_EEENS5_IJSH_SB_EEEEEEEvNS4_8identityENS4_13SM90_TMA_LOADES1B_vS1C_EENS_8epilogue10collective18CollectiveEpilogueINS1F_23Sm100TmaWarpSpecializedILi4ELi2ELi16ELb1ELb0EEEJSI_NS5_IJNST_ISF_SB_EENST_ISH_SB_EEEEESJ_SK_SJ_SK_NS1F_6fusion15FusionCallbacksIS1J_NS1N_17LinearCombinationISJ_fSJ_fLNS_15FloatRoundStyleE2EEESI_S1M_JEEENS4_5SM1004TMEM4LOAD26SM100_TMEM_LOAD_16dp128b8xES1D_S1B_NS4_17SM75_U32x4_LDSM_NENS4_14SM90_TMA_STOREES1B_NS4_17SM90_U32x4_STSM_NENS4_39AutoVectorizingCopyWithAssumedAlignmentILi128EEEEEEvvEEEEvNT_6ParamsE,(.L_x_180 - _ZN7cutlass13device_kernelINS_4gemm6kernel13GemmUniversalIN4cute5tupleIJiiiiEEENS1_10collective13CollectiveMmaINS1_35MainloopSm100TmaUmmaWarpSpecializedILi3ELi2ELi4ENS5_IJNS4_1CILi1EEENSA_ILi2EEESB_EEEEENS5_IJNSA_ILi64EEENSA_ILi128EEENSA_ILi32EEEEEENS_10tfloat32_tENS5_IJlSB_lEEESJ_SK_NS4_8TiledMMAINS4_8MMA_AtomIJNS4_17SM100_MMA_TF32_SSISJ_SJ_fLi64ELi128ELNS4_4UMMA5MajorE0ELSP_0ELNSO_7ScaleInE0ELSQ_0EEEEEENS4_6LayoutINS5_IJSB_SB_SB_EEENS5_IJNSA_ILi0EEESV_SV_EEEEENS5_IJNS4_10UnderscoreESY_SY_EEEEENS4_23SM90_TMA_LOAD_MULTICASTENS4_14ComposedLayoutINS4_7SwizzleILi3ELi4ELi3EEENS4_18smem_ptr_flag_bitsILi32EEENST_INS5_IJNSA_ILi8EEESH_EEENS5_IJSH_SB_EEEEEEEvNS4_8identityENS4_13SM90_TMA_LOADES1B_vS1C_EENS_8epilogue10collective18CollectiveEpilogueINS1F_23Sm100TmaWarpSpecializedILi4ELi2ELi16ELb1ELb0EEEJSI_NS5_IJNST_ISF_SB_EENST_ISH_SB_EEEEESJ_SK_SJ_SK_NS1F_6fusion15FusionCallbacksIS1J_NS1N_17LinearCombinationISJ_fSJ_fLNS_15FloatRoundStyleE2EEESI_S1M_JEEENS4_5SM1004TMEM4LOAD26SM100_TMEM_LOAD_16dp128b8xES1D_S1B_NS4_17SM75_U32x4_LDSM_NENS4_14SM90_TMA_STOREES1B_NS4_17SM90_U32x4_STSM_NENS4_39AutoVectorizingCopyWithAssumedAlignmentILi128EEEEEEvvEEEEvNT_6ParamsE)
        .other          _ZN7cutlass13device_kernelINS_4gemm6kernel13GemmUniversalIN4cute5tupleIJiiiiEEENS1_10collective13CollectiveMmaINS1_35MainloopSm100TmaUmmaWarpSpecializedILi3ELi2ELi4ENS5_IJNS4_1CILi1EEENSA_ILi2EEESB_EEEEENS5_IJNSA_ILi64EEENSA_ILi128EEENSA_ILi32EEEEEENS_10tfloat32_tENS5_IJlSB_lEEESJ_SK_NS4_8TiledMMAINS4_8MMA_AtomIJNS4_17SM100_MMA_TF32_SSISJ_SJ_fLi64ELi128ELNS4_4UMMA5MajorE0ELSP_0ELNSO_7ScaleInE0ELSQ_0EEEEEENS4_6LayoutINS5_IJSB_SB_SB_EEENS5_IJNSA_ILi0EEESV_SV_EEEEENS5_IJNS4_10UnderscoreESY_SY_EEEEENS4_23SM90_TMA_LOAD_MULTICASTENS4_14ComposedLayoutINS4_7SwizzleILi3ELi4ELi3EEENS4_18smem_ptr_flag_bitsILi32EEENST_INS5_IJNSA_ILi8EEESH_EEENS5_IJSH_SB_EEEEEEEvNS4_8identityENS4_13SM90_TMA_LOADES1B_vS1C_EENS_8epilogue10collective18CollectiveEpilogueINS1F_23Sm100TmaWarpSpecializedILi4ELi2ELi16ELb1ELb0EEEJSI_NS5_IJNST_ISF_SB_EENST_ISH_SB_EEEEESJ_SK_SJ_SK_NS1F_6fusion15FusionCallbacksIS1J_NS1N_17LinearCombinationISJ_fSJ_fLNS_15FloatRoundStyleE2EEESI_S1M_JEEENS4_5SM1004TMEM4LOAD26SM100_TMEM_LOAD_16dp128b8xES1D_S1B_NS4_17SM75_U32x4_LDSM_NENS4_14SM90_TMA_STOREES1B_NS4_17SM90_U32x4_STSM_NENS4_39AutoVectorizingCopyWithAssumedAlignmentILi128EEEEEEvvEEEEvNT_6ParamsE,@"STO_CUDA_ENTRY STV_DEFAULT"
_ZN7cutlass13device_kernelINS_4gemm6kernel13GemmUniversalIN4cute5tupleIJiiiiEEENS1_10collective13CollectiveMmaINS1_35MainloopSm100TmaUmmaWarpSpecializedILi3ELi2ELi4ENS5_IJNS4_1CILi1EEENSA_ILi2EEESB_EEEEENS5_IJNSA_ILi64EEENSA_ILi128EEENSA_ILi32EEEEEENS_10tfloat32_tENS5_IJlSB_lEEESJ_SK_NS4_8TiledMMAINS4_8MMA_AtomIJNS4_17SM100_MMA_TF32_SSISJ_SJ_fLi64ELi128ELNS4_4UMMA5MajorE0ELSP_0ELNSO_7ScaleInE0ELSQ_0EEEEEENS4_6LayoutINS5_IJSB_SB_SB_EEENS5_IJNSA_ILi0EEESV_SV_EEEEENS5_IJNS4_10UnderscoreESY_SY_EEEEENS4_23SM90_TMA_LOAD_MULTICASTENS4_14ComposedLayoutINS4_7SwizzleILi3ELi4ELi3EEENS4_18smem_ptr_flag_bitsILi32EEENST_INS5_IJNSA_ILi8EEESH_EEENS5_IJSH_SB_EEEEEEEvNS4_8identityENS4_13SM90_TMA_LOADES1B_vS1C_EENS_8epilogue10collective18CollectiveEpilogueINS1F_23Sm100TmaWarpSpecializedILi4ELi2ELi16ELb1ELb0EEEJSI_NS5_IJNST_ISF_SB_EENST_ISH_SB_EEEEESJ_SK_SJ_SK_NS1F_6fusion15FusionCallbacksIS1J_NS1N_17LinearCombinationISJ_fSJ_fLNS_15FloatRoundStyleE2EEESI_S1M_JEEENS4_5SM1004TMEM4LOAD26SM100_TMEM_LOAD_16dp128b8xES1D_S1B_NS4_17SM75_U32x4_LDSM_NENS4_14SM90_TMA_STOREES1B_NS4_17SM90_U32x4_STSM_NENS4_39AutoVectorizingCopyWithAssumedAlignmentILi128EEEEEEvvEEEEvNT_6ParamsE:
[----:B------:R-:W1:Y:S01]  /*0000*/  LDC R1, c[0x0][0x37c] ;  /* 0x0000df00ff017b82 */ /* 0x000e620000000800 */
[----:B------:R-:W2:Y:S01]  /*0010*/  S2R R76, SR_TID.X ;  /* 0x00000000004c7919 */ /* 0x000ea20000002100 */
[----:B------:R-:W3:Y:S01]  /*0020*/  LDCU.64 UR8, c[0x0][0x890] ;  /* 0x00011200ff0877ac */ /* 0x000ee20008000a00 */
[----:B------:R-:W-:Y:S02]  /*0030*/  PRMT R63, RZ, 0x7610, R63 ;  /* 0x00007610ff3f7816 */ /* 0x000fe4000000003f */
[----:B------:R-:W-:Y:S01]  /*0040*/  ELECT P3, URZ, PT ;  /* 0x0000000000ff782f */ /* 0x000fe20003860000 */
[----:B---3--:R-:W-:-:S04]  /*0050*/  UISETP.NE.U32.AND UP0, UPT, UR8, URZ, UPT ;  /* 0x000000ff0800728c */ /* 0x008fc8000bf05070 */
[----:B------:R-:W-:Y:S01]  /*0060*/  UISETP.NE.AND.EX UP0, UPT, UR9, URZ, UPT, UP0 ;  /* 0x000000ff0900728c */ /* 0x000fe2000bf05300 */
[----:B--2---:R-:W-:-:S05]  /*0070*/  SHF.R.U32.HI R64, RZ, 0x5, R76 ;  /* 0x00000005ff407819 */ /* 0x004fca000001164c */
[----:B------:R-:W2:Y:S02]  /*0080*/  SHFL.IDX PT, R0, R64, RZ, 0x1f ;  /* 0x00001fff40007589 */ /* 0x000ea400000e0000 */
[----:B--2---:R-:W-:Y:S01]  /*0090*/  R2UR UR17, R0 ;  /* 0x00000000001172ca */ /* 0x004fe200000e0000 */
[----:B-1----:R-:W-:-:S14]  /*00a0*/  BRA.U UP0, `(.L_x_0) ;  /* 0x0000000100307547 */ /* 0x002fdc000b800000 */
[----:B------:R-:W1:Y:S02]  /*00b0*/  LDCU.64 UR4, c[0x0][0x888] ;  /* 0x00011100ff0477ac */ /* 0x000e640008000a00 */
[----:B-1----:R-:W-:-:S04]  /*00c0*/  UISETP.NE.U32.AND UP0, UPT, UR4, URZ, UPT ;  /* 0x000000ff0400728c */ /* 0x002fc8000bf05070 */
[----:B------:R-:W-:-:S09]  /*00d0*/  UISETP.NE.AND.EX UP0, UPT, UR5, URZ, UPT, UP0 ;  /* 0x000000ff0500728c */ /* 0x000fd2000bf05300 */
[----:B------:R-:W-:Y:S05]  /*00e0*/  BRA.U !UP0, `(.L_x_1) ;  /* 0x0000000108147547 */ /* 0x000fea000b800000 */
[----:B------:R-:W1:Y:S01]  /*00f0*/  LDC.64 R2, c[0x0][0x888] ;  /* 0x00022200ff027b82 */ /* 0x000e620000000a00 */
[----:B------:R-:W1:Y:S02]  /*0100*/  LDCU.64 UR4, c[0x0][0x358] ;  /* 0x00006b00ff0477ac */ /* 0x000e640008000a00 */
[----:B-1----:R1:W5:Y:S01]  /*0110*/  LDG.E R27, desc[UR4][R2.64] ;  /* 0x00000004021b7981 */ /* 0x002362000c1e1900 */
[----:B------:R-:W-:Y:S01]  /*0120*/  HFMA2 R63, -RZ, RZ, 0, 5.9604644775390625e-08 ;  /* 0x00000001ff3f7431 */ /* 0x000fe200000001ff */
[----:B------:R-:W-:Y:S05]  /*0130*/  BRA `(.L_x_0) ;  /* 0x00000000000c7947 */ /* 0x000fea0003800000 */
.L_x_1:
[----:B------:R-:W1:Y:S01]  /*0140*/  LDCU UR4, c[0x0][0x880] ;  /* 0x00011000ff0477ac */ /* 0x000e620008000800 */
[----:B------:R-:W-:Y:S01]  /*0150*/  HFMA2 R63, -RZ, RZ, 0, 5.9604644775390625e-08 ;  /* 0x00000001ff3f7431 */ /* 0x000fe200000001ff */
[----:B-1----:R-:W-:-:S07]  /*0160*/  MOV R27, UR4 ;  /* 0x00000004001b7c02 */ /* 0x002fce0008000f00 */
.L_x_0:
[----:B------:R-:W2:Y:S02]  /*0170*/  LDCU.64 UR4, c[0x0][0x8b0] ;  /* 0x00011600ff0477ac */ /* 0x000ea40008000a00 */
[----:B--2---:R-:W-:-:S04]  /*0180*/  UISETP.NE.U32.AND UP0, UPT, UR4, URZ, UPT ;  /* 0x000000ff0400728c */ /* 0x004fc8000bf05070 */
[----:B------:R-:W-:-:S09]  /*0190*/  UISETP.NE.AND.EX UP0, UPT, UR5, URZ, UPT, UP0 ;  /* 0x000000ff0500728c */ /* 0x000fd2000bf05300 */
[----:B------:R-:W-:Y:S05]  /*01a0*/  BRA.U UP0, `(.L_x_2) ;  /* 0x0000000100287547 */ /* 0x000fea000b800000 */
[----:B------:R-:W2:Y:S02]  /*01b0*/  LDCU.64 UR4, c[0x0][0x8a8] ;  /* 0x00011500ff0477ac */ /* 0x000ea40008000a00 */
[----:B--2---:R-:W-:-:S04]  /*01c0*/  UISETP.NE.U32.AND UP0, UPT, UR4, URZ, UPT ;  /* 0x000000ff0400728c */ /* 0x004fc8000bf05070 */
[----:B------:R-:W-:-:S09]  /*01d0*/  UISETP.NE.AND.EX UP0, UPT, UR5, URZ, UPT, UP0 ;  /* 0x000000ff0500728c */ /* 0x000fd2000bf05300 */
[----:B------:R-:W-:Y:S05]  /*01e0*/  BRA.U !UP0, `(.L_x_3) ;  /* 0x0000000108107547 */ /* 0x000fea000b800000 */
[----:B------:R-:W2:Y:S01]  /*01f0*/  LDC.64 R24, c[0x0][0x8a8] ;  /* 0x00022a00ff187b82 */ /* 0x000ea20000000a00 */
[----:B------:R-:W2:Y:S02]  /*0200*/  LDCU.64 UR4, c[0x0][0x358] ;  /* 0x00006b00ff0477ac */ /* 0x000ea40008000a00 */
[----:B--2---:R2:W5:Y:S01]  /*0210*/  LDG.E R24, desc[UR4][R24.64] ;  /* 0x0000000418187981 */ /* 0x004562000c1e1900 */
[----:B------:R-:W-:Y:S05]  /*0220*/  BRA `(.L_x_2) ;  /* 0x0000000000087947 */ /* 0x000fea0003800000 */
.L_x_3:
[----:B------:R-:W2:Y:S02]  /*0230*/  LDCU UR4, c[0x0][0x8a0] ;  /* 0x00011400ff0477ac */ /* 0x000ea40008000800 */
[----:B--2---:R-:W-:Y:S02]  /*0240*/  MOV R24, UR4 ;  /* 0x0000000400187c02 */ /* 0x004fe40008000f00 */
.L_x_2:
[----:B------:R-:W-:Y:S01]  /*0250*/  IMAD.U32 R0, RZ, RZ, UR17 ;  /* 0x00000011ff007e24 */ /* 0x000fe2000f8e00ff */
[----:B------:R-:W-:Y:S04]  /*0260*/  BSSY.RECONVERGENT B0, `(.L_x_4) ;  /* 0x000000c000007945 */ /* 0x000fe80003800200 */
[C---:B------:R-:W-:Y:S02]  /*0270*/  ISETP.NE.OR P1, PT, R0.reuse, 0x1, !P3 ;  /* 0x000000010000780c */ /* 0x040fe40005f25670 */
[----:B------:R-:W-:-:S11]  /*0280*/  ISETP.NE.OR P0, PT, R0, 0x3, !P3 ;  /* 0x000000030000780c */ /* 0x000fd60005f05670 */
[----:B------:R-:W-:Y:S05]  /*0290*/  @P1 BRA `(.L_x_5) ;  /* 0x0000000000201947 */ /* 0x000fea0003800000 */
[----:B------:R-:W3:Y:S02]  /*02a0*/  LDCU.64 UR4, c[0x0][0x348] ;  /* 0x00006900ff0477ac */ /* 0x000ee40008000a00 */
[----:B---3--:R-:W-:Y:S02]  /*02b0*/  UIADD3 UR6, UP1, UPT, UR4, 0x80, URZ ;  /* 0x0000008004067890 */ /* 0x008fe4000ff3e0ff */
[----:B------:R-:W-:Y:S02]  /*02c0*/  UIADD3 UR4, UP0, UPT, UR4, 0x180, URZ ;  /* 0x0000018004047890 */ /* 0x000fe4000ff1e0ff */
[----:B------:R-:W-:Y:S02]  /*02d0*/  UIADD3.X UR7, UPT, UPT, URZ, UR5, URZ, UP1, !UPT ;  /* 0x00000005ff077290 */ /* 0x000fe40008ffe4ff */
[----:B------:R-:W-:-:S07]  /*02e0*/  UIADD3.X UR5, UPT, UPT, URZ, UR5, URZ, UP0, !UPT ;  /* 0x00000005ff057290 */ /* 0x000fce00087fe4ff */
[----:B------:R3:W-:Y:S02]  /*02f0*/  UTMACCTL.PF [UR6] ;  /* 0x00000000060079b9 */ /* 0x0007e40008040000 */
[----:B------:R3:W-:Y:S02]  /*0300*/  UTMACCTL.PF [UR4] ;  /* 0x00000000040079b9 */ /* 0x0007e40008040000 */
[----:B---3--:R-:W-:Y:S01]  /*0310*/  NOP ;  /* 0x0000000000007918 */ /* 0x008fe20000000000 */
.L_x_5:
[----:B------:R-:W-:Y:S05]  /*0320*/  BSYNC.RECONVERGENT B0 ;  /* 0x0000000000007941 */ /* 0x000fea0003800200 */
.L_x_4:
[----:B------:R-:W-:Y:S04]  /*0330*/  BSSY.RECONVERGENT B0, `(.L_x_6) ;  /* 0x000000a000007945 */ /* 0x000fe80003800200 */
        /* <DEDUP_REMOVED lines=9> */
.L_x_7:
[----:B------:R-:W-:Y:S05]  /*03d0*/  BSYNC.RECONVERGENT B0 ;  /* 0x0000000000007941 */ /* 0x000fea0003800200 */
.L_x_6:
[----:B------:R-:W3:Y:S01]  /*03e0*/  LDCU.64 UR4, c[0x0][0x888] ;  /* 0x00011100ff0477ac */ /* 0x000ee20008000a00 */
[----:B------:R-:W-:Y:S02]  /*03f0*/  UISETP.EQ.U32.AND UP1, UPT, UR8, URZ, UPT ;  /* 0x000000ff0800728c */ /* 0x000fe4000bf22070 */
[----:B------:R-:W-:Y:S02]  /*0400*/  UPLOP3.LUT UP3, UPT, UPT, UPT, UPT, 0x80, 0x8 ;  /* 0x000000000008789c */ /* 0x000fe40003f6f070 */
[----:B---3--:R-:W-:-:S04]  /*0410*/  UISETP.NE.U32.AND UP0, UPT, UR4, URZ, UPT ;  /* 0x000000ff0400728c */ /* 0x008fc8000bf05070 */
[----:B------:R-:W-:-:S04]  /*0420*/  UISETP.NE.AND.EX UP0, UPT, UR5, URZ, UPT, UP0 ;  /* 0x000000ff0500728c */ /* 0x000fc8000bf05300 */
[----:B------:R-:W-:-:S04]  /*0430*/  UISETP.EQ.OR.EX UP2, UPT, UR9, URZ, !UP0, UP1 ;  /* 0x000000ff0900728c */ /* 0x000fc8000c742710 */
[----:B------:R-:W-:-:S06]  /*0440*/  UP2UR UR4, UPR, URZ, 0x4 ;  /* 0x00000004ff047883 */ /* 0x000fcc0008000000 */
[----:B------:R-:W-:Y:S01]  /*0450*/  MOV R67, UR4 ;  /* 0x0000000400437c02 */ /* 0x000fe20008000f00 */
[----:B------:R-:W-:Y:S06]  /*0460*/  BRA.U !UP2, `(.L_x_8) ;  /* 0x000000010a207547 */ /* 0x000fec000b800000 */
[----:B------:R-:W-:Y:S01]  /*0470*/  UISETP.NE.U32.AND UP1, UPT, UR8, URZ, UPT ;  /* 0x000000ff0800728c */ /* 0x000fe2000bf25070 */
[----:B-----5:R-:W-:Y:S01]  /*0480*/  FSETP.NEU.AND P0, PT, R27, RZ, PT ;  /* 0x000000ff1b00720b */ /* 0x020fe20003f0d000 */
[----:B------:R-:W-:Y:S02]  /*0490*/  USEL UR4, URZ, 0xffffffff, UP0 ;  /* 0xffffffffff047887 */ /* 0x000fe40008000000 */
[----:B------:R-:W-:-:S10]  /*04a0*/  UISETP.NE.AND.EX UP1, UPT, UR9, URZ, UPT, UP1 ;  /* 0x000000ff0900728c */ /* 0x000fd4000bf25310 */
[----:B------:R-:W-:Y:S01]  /*04b0*/  VOTEU.ANY UP0, P0 ;  /* 0x0000000000ff7886 */ /* 0x000fe20000000100 */
[----:B------:R-:W-:-:S04]  /*04c0*/  @!UP1 USEL UR4, URZ, 0xffffffff, UP0 ;  /* 0xffffffffff049887 */ /* 0x000fc80008000000 */
[----:B------:R-:W-:-:S04]  /*04d0*/  ULOP3.LUT UR4, UR4, 0x1, URZ, 0xc0, !UPT ;  /* 0x0000000104047892 */ /* 0x000fc8000f8ec0ff */
[----:B------:R-:W-:-:S11]  /*04e0*/  UISETP.NE.U32.AND UP3, UPT, UR4, 0x1, UPT ;  /* 0x000000010400788c */ /* 0x000fd6000bf65070 */
.L_x_8:
[----:B-1----:R-:W1:Y:S01]  /*04f0*/  SHFL.IDX PT, R2, R64, RZ, 0x1f ;  /* 0x00001fff40027589 */ /* 0x002e6200000e0000 */
[----:B------:R-:W-:-:S04]  /*0500*/  UISETP.NE.AND UP0, UPT, UR17, 0x2, UPT ;  /* 0x000000021100788c */ /* 0x000fc8000bf05270 */
[----:B------:R-:W-:Y:S01]  /*0510*/  USEL UR48, URZ, 0x1, UP0 ;  /* 0x00000001ff307887 */ /* 0x000fe20008000000 */
[----:B-1----:R-:W-:-:S13]  /*0520*/  ISETP.NE.AND P0, PT, R2, RZ, PT ;  /* 0x000000ff0200720c */ /* 0x002fda0003f05270 */
[----:B------:R-:W-:Y:S05]  /*0530*/  @P0 BRA `(.L_x_9) ;  /* 0x0000000000500947 */ /* 0x000fea0003800000 */
[----:B------:R-:W1:Y:S01]  /*0540*/  S2UR UR4, SR_CgaCtaId ;  /* 0x00000000000479c3 */ /* 0x000e620000008800 */
[----:B------:R-:W-:Y:S01]  /*0550*/  UMOV UR5, 0x400 ;  /* 0x0000040000057882 */ /* 0x000fe20000000000 */
[----:B------:R-:W-:Y:S01]  /*0560*/  UMOV UR8, 0x1 ;  /* 0x0000000100087882 */ /* 0x000fe20000000000 */
[----:B------:R-:W-:Y:S01]  /*0570*/  UMOV UR6, 0x2 ;  /* 0x0000000200067882 */ /* 0x000fe20000000000 */
[----:B------:R-:W-:-:S04]  /*0580*/  UIADD3 UR8, UPT, UPT, -UR8, 0x100000, URZ ;  /* 0x0010000008087890 */ /* 0x000fc8000fffe1ff */
[----:B------:R-:W-:Y:S02]  /*0590*/  USHF.L.U32 UR9, UR8, 0xb, URZ ;  /* 0x0000000b08097899 */ /* 0x000fe400080006ff */
[----:B------:R-:W-:Y:S02]  /*05a0*/  USHF.L.U32 UR8, UR8, 0x1, URZ ;  /* 0x0000000108087899 */ /* 0x000fe400080006ff */
[----:B------:R-:W-:-:S04]  /*05b0*/  UIADD3 UR6, UPT, UPT, -UR6, 0x100000, URZ ;  /* 0x0010000006067890 */ /* 0x000fc8000fffe1ff */
[----:B------:R-:W-:Y:S02]  /*05c0*/  USHF.L.U32 UR7, UR6, 0xb, URZ ;  /* 0x0000000b06077899 */ /* 0x000fe400080006ff */
[----:B------:R-:W-:Y:S01]  /*05d0*/  USHF.L.U32 UR6, UR6, 0x1, URZ ;  /* 0x0000000106067899 */ /* 0x000fe200080006ff */
[----:B------:R-:W-:Y:S01]  /*05e0*/  ELECT P0, URZ, PT ;  /* 0x0000000000ff782f */ /* 0x000fe20003800000 */
[----:B-1----:R-:W-:Y:S01]  /*05f0*/  ULEA UR4, UR4, UR5, 0x18 ;  /* 0x0000000504047291 */ /* 0x002fe2000f8ec0ff */
[----:B------:R-:W1:Y:S11]  /*0600*/  FENCE.VIEW.ASYNC.S ;  /* 0x00000000000073c6 */ /* 0x000e760000000000 */
[----:B-1----:R1:W3:Y:S01]  /*0610*/  SYNCS.EXCH.64 URZ, [UR4], UR8 ;  /* 0x0000000804ff75b2 */ /* 0x0022e20008000100 */
[----:B------:R1:W4:Y:S01]  /*0620*/  SYNCS.EXCH.64 URZ, [UR4+0x18], UR6 ;  /* 0x0000180604ff75b2 */ /* 0x0003220008000100 */
[----:B------:R1:W1:Y:S01]  /*0630*/  SYNCS.EXCH.64 URZ, [UR4+0x8], UR8 ;  /* 0x0000080804ff75b2 */ /* 0x0002620008000100 */
[----:B------:R1:W1:Y:S01]  /*0640*/  SYNCS.EXCH.64 URZ, [UR4+0x20], UR6 ;  /* 0x0000200604ff75b2 */ /* 0x0002620008000100 */
[----:B------:R1:W1:Y:S01]  /*0650*/  SYNCS.EXCH.64 URZ, [UR4+0x10], UR8 ;  /* 0x0000100804ff75b2 */ /* 0x0002620008000100 */
[----:B------:R1:W1:Y:S01]  /*0660*/  SYNCS.EXCH.64 URZ, [UR4+0x28], UR6 ;  /* 0x0000280604ff75b2 */ /* 0x0002620008000100 */
[----:B------:R-:W-:Y:S01]  /*0670*/  NOP ;  /* 0x0000000000007918 */ /* 0x000fe20000000000 */
.L_x_9:
[----:B------:R-:W2:Y:S01]  /*0680*/  SHFL.IDX PT, R2, R64, RZ, 0x1f ;  /* 0x00001fff40027589 */ /* 0x000ea200000e0000 */
[----:B------:R-:W-:Y:S01]  /*0690*/  NOP ;  /* 0x0000000000007918 */ /* 0x000fe20000000000 */
[----:B--2---:R-:W-:-:S13]  /*06a0*/  ISETP.NE.AND P0, PT, R2, 0x1, PT ;  /* 0x000000010200780c */ /* 0x004fda0003f05270 */
[----:B------:R-:W-:Y:S05]  /*06b0*/  @P0 BRA `(.L_x_10) ;  /* 0x0000000000580947 */ /* 0x000fea0003800000 */
[----:B-1----:R-:W1:Y:S01]  /*06c0*/  S2UR UR4, SR_CgaCtaId ;  /* 0x00000000000479c3 */ /* 0x002e620000008800 */
        /* <DEDUP_REMOVED lines=12> */
[----:B-1----:R2:W1:Y:S01]  /*0790*/  SYNCS.EXCH.64 URZ, [UR4+0x30], UR8 ;  /* 0x0000300804ff75b2 */ /* 0x0024620008000100 */
[----:B------:R2:W1:Y:S01]  /*07a0*/  SYNCS.EXCH.64 URZ, [UR4+0x50], UR6 ;  /* 0x0000500604ff75b2 */ /* 0x0004620008000100 */
[----:B------:R2:W1:Y:S01]  /*07b0*/  SYNCS.EXCH.64 URZ, [UR4+0x38], UR8 ;  /* 0x0000380804ff75b2 */ /* 0x0004620008000100 */
[----:B------:R2:W1:Y:S01]  /*07c0*/  SYNCS.EXCH.64 URZ, [UR4+0x58], UR6 ;  /* 0x0000580604ff75b2 */ /* 0x0004620008000100 */
[----:B------:R2:W1:Y:S01]  /*07d0*/  SYNCS.EXCH.64 URZ, [UR4+0x40], UR8 ;  /* 0x0000400804ff75b2 */ /* 0x0004620008000100 */
[----:B------:R2:W1:Y:S01]  /*07e0*/  SYNCS.EXCH.64 URZ, [UR4+0x60], UR6 ;  /* 0x0000600604ff75b2 */ /* 0x0004620008000100 */
[----:B------:R2:W1:Y:S01]  /*07f0*/  SYNCS.EXCH.64 URZ, [UR4+0x48], UR8 ;  /* 0x0000480804ff75b2 */ /* 0x0004620008000100 */
[----:B------:R2:W1:Y:S02]  /*0800*/  SYNCS.EXCH.64 URZ, [UR4+0x68], UR6 ;  /* 0x0000680604ff75b2 */ /* 0x0004640008000100 */
[----:B--2---:R-:W-:Y:S01]  /*0810*/  NOP ;  /* 0x0000000000007918 */ /* 0x004fe20000000000 */
.L_x_10:
[----:B------:R-:W2:Y:S01]  /*0820*/  SHFL.IDX PT, R2, R64, RZ, 0x1f ;  /* 0x00001fff40027589 */ /* 0x000ea200000e0000 */
[----:B------:R-:W-:Y:S01]  /*0830*/  NOP ;  /* 0x0000000000007918 */ /* 0x000fe20000000000 */
[----:B--2---:R-:W-:-:S13]  /*0840*/  ISETP.NE.AND P0, PT, R2, 0x3, PT ;  /* 0x000000030200780c */ /* 0x004fda0003f05270 */
[----:B------:R-:W-:Y:S05]  /*0850*/  @P0 BRA `(.L_x_11) ;  /* 0x0000000000300947 */ /* 0x000fea0003800000 */
[----:B-1----:R-:W1:Y:S01]  /*0860*/  S2UR UR6, SR_CgaCtaId ;  /* 0x00000000000679c3 */ /* 0x002e620000008800 */
[----:B------:R-:W-:Y:S01]  /*0870*/  UMOV UR4, 0x400 ;  /* 0x0000040000047882 */ /* 0x000fe20000000000 */
[----:B------:R-:W-:Y:S01]  /*0880*/  UMOV UR5, 0x20 ;  /* 0x0000002000057882 */ /* 0x000fe20000000000 */
[----:B------:R-:W-:Y:S01]  /*0890*/  ELECT P0, URZ, PT ;  /* 0x0000000000ff782f */ /* 0x000fe20003800000 */
[----:B-1----:R-:W-:Y:S02]  /*08a0*/  ULEA UR6, UR6, UR4, 0x18 ;  /* 0x0000000406067291 */ /* 0x002fe4000f8ec0ff */
[----:B------:R-:W-:-:S04]  /*08b0*/  UIADD3 UR4, UPT, UPT, -UR5, 0x100000, URZ ;  /* 0x0010000005047890 */ /* 0x000fc8000fffe1ff */
[----:B------:R-:W-:Y:S02]  /*08c0*/  USHF.L.U32 UR5, UR4, 0xb, URZ ;  /* 0x0000000b04057899 */ /* 0x000fe400080006ff */
[----:B------:R-:W-:Y:S01]  /*08d0*/  USHF.L.U32 UR4, UR4, 0x1, URZ ;  /* 0x0000000104047899 */ /* 0x000fe200080006ff */
[----:B------:R-:W1:Y:S11]  /*08e0*/  FENCE.VIEW.ASYNC.S ;  /* 0x00000000000073c6 */ /* 0x000e760000000000 */
[----:B-1----:R2:W1:Y:S01]  /*08f0*/  SYNCS.EXCH.64 URZ, [UR6+0x70], UR4 ;  /* 0x0000700406ff75b2 */ /* 0x0024620008000100 */
[----:B------:R2:W1:Y:S02]  /*0900*/  SYNCS.EXCH.64 URZ, [UR6+0x78], UR4 ;  /* 0x0000780406ff75b2 */ /* 0x0004640008000100 */
[----:B--2---:R-:W-:Y:S01]  /*0910*/  NOP ;  /* 0x0000000000007918 */ /* 0x004fe20000000000 */
.L_x_11:
[----:B------:R-:W2:Y:S01]  /*0920*/  SHFL.IDX PT, R2, R64, RZ, 0x1f ;  /* 0x00001fff40027589 */ /* 0x000ea200000e0000 */
[----:B------:R-:W-:Y:S01]  /*0930*/  NOP ;  /* 0x0000000000007918 */ /* 0x000fe20000000000 */
[----:B--2---:R-:W-:-:S13]  /*0940*/  ISETP.NE.AND P0, PT, R2, 0x4, PT ;  /* 0x000000040200780c */ /* 0x004fda0003f05270 */
[----:B------:R-:W-:Y:S05]  /*0950*/  @P0 BRA `(.L_x_12) ;  /* 0x00000000004c0947 */ /* 0x000fea0003800000 */
[----:B-1----:R-:W1:Y:S01]  /*0960*/  S2UR UR6, SR_CgaCtaId ;  /* 0x00000000000679c3 */ /* 0x002e620000008800 */
[----:B------:R-:W-:Y:S01]  /*0970*/  UMOV UR4, 0x1e0 ;  /* 0x000001e000047882 */ /* 0x000fe20000000000 */
[----:B------:R-:W-:Y:S01]  /*0980*/  UMOV UR5, 0x400 ;  /* 0x0000040000057882 */ /* 0x000fe20000000000 */
[----:B------:R-:W-:Y:S01]  /*0990*/  USEL UR4, UR4, 0x1a0, UP3 ;  /* 0x000001a004047887 */ /* 0x000fe20009800000 */
[----:B------:R-:W-:Y:S01]  /*09a0*/  UMOV UR8, 0x1 ;  /* 0x0000000100087882 */ /* 0x000fe20000000000 */
[----:B------:R-:W-:Y:S01]  /*09b0*/  ELECT P0, URZ, PT ;  /* 0x0000000000ff782f */ /* 0x000fe20003800000 */
[----:B------:R-:W-:-:S04]  /*09c0*/  UIADD3 UR8, UPT, UPT, -UR8, 0x100000, URZ ;  /* 0x0010000008087890 */ /* 0x000fc8000fffe1ff */
[----:B------:R-:W-:Y:S02]  /*09d0*/  USHF.L.U32 UR9, UR8, 0xb, URZ ;  /* 0x0000000b08097899 */ /* 0x000fe400080006ff */
[----:B------:R-:W-:Y:S02]  /*09e0*/  USHF.L.U32 UR8, UR8, 0x1, URZ ;  /* 0x0000000108087899 */ /* 0x000fe400080006ff */
[----:B-1----:R-:W-:Y:S02]  /*09f0*/  ULEA UR6, UR6, UR5, 0x18 ;  /* 0x0000000506067291 */ /* 0x002fe4000f8ec0ff */
[----:B------:R-:W-:-:S04]  /*0a00*/  UIADD3 UR4, UPT, UPT, -UR4, 0x100000, URZ ;  /* 0x0010000004047890 */ /* 0x000fc8000fffe1ff */
[----:B------:R-:W-:Y:S02]  /*0a10*/  USHF.L.U32 UR5, UR4, 0xb, URZ ;  /* 0x0000000b04057899 */ /* 0x000fe400080006ff */
[----:B------:R-:W-:Y:S01]  /*0a20*/  USHF.L.U32 UR4, UR4, 0x1, URZ ;  /* 0x0000000104047899 */ /* 0x000fe200080006ff */
[----:B------:R-:W1:Y:S03]  /*0a30*/  FENCE.VIEW.ASYNC.S ;  /* 0x00000000000073c6 */ /* 0x000e660000000000 */
[----:B-1----:R2:W1:Y:S08]  /*0a40*/  SYNCS.EXCH.64 URZ, [UR6+0x80], UR8 ;  /* 0x0000800806ff75b2 */ /* 0x0024700008000100 */
[----:B------:R2:W1:Y:S01]  /*0a50*/  SYNCS.EXCH.64 URZ, [UR6+0x90], UR4 ;  /* 0x0000900406ff75b2 */ /* 0x0004620008000100 */
[----:B------:R2:W1:Y:S01]  /*0a60*/  SYNCS.EXCH.64 URZ, [UR6+0x88], UR8 ;  /* 0x0000880806ff75b2 */ /* 0x0004620008000100 */
[----:B------:R2:W1:Y:S02]  /*0a70*/  SYNCS.EXCH.64 URZ, [UR6+0x98], UR4 ;  /* 0x0000980406ff75b2 */ /* 0x0004640008000100 */
[----:B--2---:R-:W-:Y:S01]  /*0a80*/  NOP ;  /* 0x0000000000007918 */ /* 0x004fe20000000000 */
.L_x_12:
        /* <DEDUP_REMOVED lines=26> */
.L_x_13:
[----:B------:R-:W2:Y:S01]  /*0c30*/  SHFL.IDX PT, R2, R64, RZ, 0x1f ;  /* 0x00001fff40027589 */ /* 0x000ea200000e0000 */
[----:B------:R-:W-:Y:S01]  /*0c40*/  NOP ;  /* 0x0000000000007918 */ /* 0x000fe20000000000 */
[----:B--2---:R-:W-:-:S13]  /*0c50*/  ISETP.NE.AND P0, PT, R2, 0x3, PT ;  /* 0x000000030200780c */ /* 0x004fda0003f05270 */
[----:B------:R-:W-:Y:S05]  /*0c60*/  @P0 BRA `(.L_x_14) ;  /* 0x0000000000380947 */ /* 0x000fea0003800000 */
[----:B------:R-:W2:Y:S01]  /*0c70*/  S2UR UR5, SR_CgaCtaId ;  /* 0x00000000000579c3 */ /* 0x000ea20000008800 */
[----:B-1----:R-:W-:Y:S01]  /*0c80*/  UMOV UR4, 0x400 ;  /* 0x0000040000047882 */ /* 0x002fe20000000000 */
[----:B------:R-:W-:Y:S01]  /*0c90*/  UMOV UR6, 0x20 ;  /* 0x0000002000067882 */ /* 0x000fe20000000000 */
[----:B------:R-:W-:Y:S01]  /*0ca0*/  ELECT P0, URZ, PT ;  /* 0x0000000000ff782f */ /* 0x000fe20003800000 */
[----:B------:R-:W-:-:S04]  /*0cb0*/  UIADD3 UR6, UPT, UPT, -UR6, 0x100000, URZ ;  /* 0x0010000006067890 */ /* 0x000fc8000fffe1ff */
[----:B------:R-:W-:Y:S02]  /*0cc0*/  USHF.L.U32 UR7, UR6, 0xb, URZ ;  /* 0x0000000b06077899 */ /* 0x000fe400080006ff */
[----:B------:R-:W-:Y:S02]  /*0cd0*/  USHF.L.U32 UR6, UR6, 0x1, URZ ;  /* 0x0000000106067899 */ /* 0x000fe400080006ff */
[----:B--2---:R-:W-:Y:S01]  /*0ce0*/  ULEA UR4, UR5, UR4, 0x18 ;  /* 0x0000000405047291 */ /* 0x004fe2000f8ec0ff */
[----:B------:R-:W1:Y:S11]  /*0cf0*/  FENCE.VIEW.ASYNC.S ;  /* 0x00000000000073c6 */ /* 0x000e760000000000 */
[----:B-1----:R2:W1:Y:S01]  /*0d00*/  SYNCS.EXCH.64 URZ, [UR4+0xe0], UR6 ;  /* 0x0000e00604ff75b2 */ /* 0x0024620008000100 */
[----:B------:R2:W1:Y:S01]  /*0d10*/  SYNCS.EXCH.64 URZ, [UR4+0xf0], UR6 ;  /* 0x0000f00604ff75b2 */ /* 0x0004620008000100 */
[----:B------:R2:W1:Y:S01]  /*0d20*/  SYNCS.EXCH.64 URZ, [UR4+0xe8], UR6 ;  /* 0x0000e80604ff75b2 */ /* 0x0004620008000100 */
[----:B------:R2:W1:Y:S02]  /*0d30*/  SYNCS.EXCH.64 URZ, [UR4+0xf8], UR6 ;  /* 0x0000f80604ff75b2 */ /* 0x0004640008000100 */
[----:B--2---:R-:W-:Y:S01]  /*0d40*/  NOP ;  /* 0x0000000000007918 */ /* 0x004fe20000000000 */
.L_x_14:
[----:B-1----:R-:W1:Y:S01]  /*0d50*/  LDCU UR4, c[0x0][0x36c] ;  /* 0x00006d80ff0477ac */ /* 0x002e620008000800 */
[----:B------:R-:W-:Y:S01]  /*0d60*/  ISETP.NE.OR P3, PT, R0, 0x2, !P3 ;  /* 0x000000020000780c */ /* 0x000fe20005f65670 */
[----:B------:R-:W-:Y:S01]  /*0d70*/  NOP ;  /* 0x0000000000007918 */ /* 0x000fe20000000000 */
[----:B------:R-:W-:Y:S01]  /*0d80*/  LOP3.LUT R0, R76, 0x1f, RZ, 0xc0, !PT ;  /* 0x0000001f4c007812 */ /* 0x000fe200078ec0ff */
[----:B------:R-:W-:Y:S02]  /*0d90*/  UISETP.NE.AND UP4, UPT, UR17, URZ, UPT ;  /* 0x000000ff1100728c */ /* 0x000fe4000bf85270 */
[----:B-1----:R-:W-:-:S09]  /*0da0*/  UISETP.EQ.U32.AND UP5, UPT, UR4, 0x1, UPT ;  /* 0x000000010400788c */ /* 0x002fd2000bfa2070 */
[----:B------:R-:W-:Y:S05]  /*0db0*/  BRA.U !UP5, `(.L_x_15) ;  /* 0x000000010d087547 */ /* 0x000fea000b800000 */
[----:B---34-:R-:W-:Y:S01]  /*0dc0*/  UCGABAR_ARV ;  /* 0x00000000000079c7 */ /* 0x018fe20008000000 */
[----:B------:R-:W-:Y:S05]  /*0dd0*/  BRA `(.L_x_16) ;  /* 0x0000000000047947 */ /* 0x000fea0003800000 */
.L_x_15:
[----:B---34-:R-:W-:Y:S01]  /*0de0*/  NOP ;  /* 0x0000000000007918 */ /* 0x018fe20000000000 */
.L_x_16:
[----:B------:R-:W1:Y:S01]  /*0df0*/  S2UR UR7, SR_CTAID.X ;  /* 0x00000000000779c3 */ /* 0x000e620000002500 */
[----:B------:R-:W-:-:S05]  /*0e00*/  CS2R.32 R66, SR_CgaSize ;  /* 0x0000000000427805 */ /* 0x000fca0000008a00 */
[----:B------:R-:W-:-:S05]  /*0e10*/  IMAD R66, R66, -0xa0, RZ ;  /* 0xffffff6042427824 */ /* 0x000fca00078e02ff */
[----:B------:R-:W-:-:S14]  /*0e20*/  R2UR UR5, R66 ;  /* 0x00000000420572ca */ /* 0x000fdc00000e0000 */
[----:B------:R-:W2:Y:S01]  /*0e30*/  LDCU UR5, c[0x0][UR5+0x2b0] ;  /* 0x00005600050577ac */ /* 0x000ea20008000800 */
[----:B------:R-:W-:-:S05]  /*0e40*/  CS2R.32 R66, SR_CgaSize ;  /* 0x0000000000427805 */ /* 0x000fca0000008a00 */
[----:B------:R-:W-:-:S05]  /*0e50*/  IMAD R66, R66, -0xa0, RZ ;  /* 0xffffff6042427824 */ /* 0x000fca00078e02ff */
[----:B------:R-:W-:-:S14]  /*0e60*/  R2UR UR4, R66 ;  /* 0x00000000420472ca */ /* 0x000fdc00000e0000 */
[----:B------:R-:W3:Y:S01]  /*0e70*/  LDCU UR4, c[0x0][UR4+0x2b4] ;  /* 0x00005680040477ac */ /* 0x000ee20008000800 */
[----:B------:R-:W4:Y:S01]  /*0e80*/  S2UR UR8, SR_CTAID.Y ;  /* 0x00000000000879c3 */ /* 0x000f220000002600 */
[----:B------:R-:W-:-:S05]  /*0e90*/  CS2R.32 R66, SR_CgaSize ;  /* 0x0000000000427805 */ /* 0x000fca0000008a00 */
[----:B------:R-:W-:-:S05]  /*0ea0*/  IMAD R66, R66, -0xa0, RZ ;  /* 0xffffff6042427824 */ /* 0x000fca00078e02ff */
[----:B------:R-:W-:-:S14]  /*0eb0*/  R2UR UR9, R66 ;  /* 0x00000000420972ca */ /* 0x000fdc00000e0000 */
[----:B------:R-:W3:Y:S01]  /*0ec0*/  LDCU UR9, c[0x0][UR9+0x2a0] ;  /* 0x00005400090977ac */ /* 0x000ee20008000800 */
[----:B------:R-:W-:-:S05]  /*0ed0*/  CS2R.32 R66, SR_CgaSize ;  /* 0x0000000000427805 */ /* 0x000fca0000008a00 */
[----:B------:R-:W-:-:S05]  /*0ee0*/  IMAD R66, R66, -0xa0, RZ ;  /* 0xffffff6042427824 */ /* 0x000fca00078e02ff */
[----:B------:R-:W-:-:S14]  /*0ef0*/  R2UR UR10, R66 ;  /* 0x00000000420a72ca */ /* 0x000fdc00000e0000 */
[----:B------:R-:W3:Y:S01]  /*0f00*/  LDCU UR10, c[0x0][UR10+0x2a4] ;  /* 0x000054800a0a77ac */ /* 0x000ee20008000800 */
[----:B------:R-:W3:Y:S01]  /*0f10*/  S2UR UR11, SR_CgaCtaId ;  /* 0x00000000000b79c3 */ /* 0x000ee20000008800 */
[----:B------:R-:W3:Y:S01]  /*0f20*/  LDCU UR21, c[0x0][0xb24] ;  /* 0x00016480ff1577ac */ /* 0x000ee20008000800 */
[----:B------:R-:W3:Y:S01]  /*0f30*/  LDCU UR42, c[0x0][0xb24] ;  /* 0x00016480ff2a77ac */ /* 0x000ee20008000800 */
[----:B-1----:R-:W-:-:S05]  /*0f40*/  I2FP.F32.U32 R3, UR7 ;  /* 0x0000000700037c45 */ /* 0x002fca0008201000 */
[----:B------:R-:W1:Y:S01]  /*0f50*/  S2UR UR36, SR_CTAID.Z ;  /* 0x00000000002479c3 */ /* 0x000e620000002700 */
[----:B------:R-:W1:Y:S01]  /*0f60*/  LDCU UR27, c[0x0][0xb30] ;  /* 0x00016600ff1b77ac */ /* 0x000e620008000800 */
[----:B--2---:R-:W-:Y:S01]  /*0f70*/  FMUL R3, R3, UR5 ;  /* 0x0000000503037c20 */ /* 0x004fe20008400000 */
[----:B------:R-:W-:Y:S01]  /*0f80*/  UMOV UR16, UR7 ;  /* 0x0000000700107c82 */ /* 0x000fe20008000000 */
[----:B----4-:R-:W-:Y:S01]  /*0f90*/  I2FP.F32.U32 R2, UR8 ;  /* 0x0000000800027c45 */ /* 0x010fe20008201000 */
[----:B------:R-:W-:-:S03]  /*0fa0*/  UMOV UR20, UR8 ;  /* 0x0000000800147c82 */ /* 0x000fc60008000000 */
[----:B------:R-:W2:Y:S01]  /*0fb0*/  F2I.U32.TRUNC.NTZ R3, R3 ;  /* 0x0000000300037305 */ /* 0x000ea2000020f000 */
[----:B---3--:R-:W-:Y:S01]  /*0fc0*/  UISETP.GE.AND UP2, UPT, UR21, 0x1, UPT ;  /* 0x000000011500788c */ /* 0x008fe2000bf46270 */
[----:B------:R-:W-:Y:S01]  /*0fd0*/  FMUL R2, R2, UR4 ;  /* 0x0000000402027c20 */ /* 0x000fe20008400000 */
[----:B------:R-:W-:-:S05]  /*0fe0*/  USHF.L.U32 UR28, UR11, 0xa, URZ ;  /* 0x0000000a0b1c7899 */ /* 0x000fca00080006ff */
[----:B------:R-:W3:Y:S01]  /*0ff0*/  F2I.U32.TRUNC.NTZ R2, R2 ;  /* 0x0000000200027305 */ /* 0x000ee2000020f000 */
[----:B--2---:R-:W-:Y:S02]  /*1000*/  R2UR UR4, R3 ;  /* 0x00000000030472ca */ /* 0x004fe400000e0000 */
[----:B---3--:R-:W-:Y:S02]  /*1010*/  R2UR UR6, R2 ;  /* 0x00000000020672ca */ /* 0x008fe400000e0000 */
[----:B------:R-:W-:-:S09]  /*1020*/  PRMT R2, RZ, 0x7610, R2 ;  /* 0x00007610ff027816 */ /* 0x000fd20000000002 */
[----:B------:R-:W-:-:S04]  /*1030*/  UIADD3 UR5, UPT, UPT, -UR4, URZ, URZ ;  /* 0x000000ff04057290 */ /* 0x000fc8000fffe1ff */
[----:B------:R-:W-:Y:S02]  /*1040*/  UIMAD UR5, UR9, UR5, UR7 ;  /* 0x00000005090572a4 */ /* 0x000fe4000f8e0207 */
[----:B------:R-:W-:-:S04]  /*1050*/  UIADD3 UR4, UPT, UPT, -UR6, URZ, URZ ;  /* 0x000000ff06047290 */ /* 0x000fc8000fffe1ff */
[----:B------:R-:W-:Y:S01]  /*1060*/  IMAD.U32 R66, RZ, RZ, UR5 ;  /* 0x00000005ff427e24 */ /* 0x000fe2000f8e00ff */
[----:B------:R-:W-:-:S06]  /*1070*/  UIMAD UR4, UR10, UR4, UR8 ;  /* 0x000000040a0472a4 */ /* 0x000fcc000f8e0208 */
[----:B------:R-:W-:Y:S01]  /*1080*/  IMAD.U32 R65, RZ, RZ, UR4 ;  /* 0x00000004ff417e24 */ /* 0x000fe2000f8e00ff */
[----:B-1----:R-:W-:Y:S06]  /*1090*/  BRA.U UP4, `(.L_x_17) ;  /* 0x00000001042c7547 */ /* 0x002fec000b800000 */
[----:B------:R-:W-:Y:S02]  /*10a0*/  R2UR UR5, R65 ;  /* 0x00000000410572ca */ /* 0x000fe400000e0000 */
[----:B------:R-:W-:-:S11]  /*10b0*/  R2UR UR4, R66 ;  /* 0x00000000420472ca */ /* 0x000fd600000e0000 */
[----:B------:R-:W-:Y:S02]  /*10c0*/  UISETP.NE.AND UP0, UPT, UR5, URZ, UPT ;  /* 0x000000ff0500728c */ /* 0x000fe4000bf05270 */
[----:B------:R-:W-:Y:S02]  /*10d0*/  UISETP.NE.AND UP1, UPT, UR5, 0x1, UPT ;  /* 0x000000010500788c */ /* 0x000fe4000bf25270 */
[----:B------:R-:W-:-:S04]  /*10e0*/  UISETP.EQ.OR UP0, UPT, UR4, URZ, !UP0 ;  /* 0x000000ff0400728c */ /* 0x000fc8000c702670 */
[----:B------:R-:W-:Y:S02]  /*10f0*/  USEL UR5, URZ, 0x1, !UP0 ;  /* 0x00000001ff057887 */ /* 0x000fe4000c000000 */
[----:B------:R-:W-:Y:S02]  /*1100*/  UISETP.NE.AND UP0, UPT, UR4, URZ, UPT ;  /* 0x000000ff0400728c */ /* 0x000fe4000bf05270 */
[----:B------:R-:W-:-:S04]  /*1110*/  USEL UR4, URZ, 0x2, UP1 ;  /* 0x00000002ff047887 */ /* 0x000fc80008800000 */
[----:B------:R-:W-:-:S04]  /*1120*/  USEL UR4, UR4, 0x2, UP0 ;  /* 0x0000000204047887 */ /* 0x000fc80008000000 */
[----:B------:R-:W-:-:S06]  /*1130*/  UIADD3 UR4, UPT, UPT, UR5, UR4, URZ ;  /* 0x0000000405047290 */ /* 0x000fcc000fffe0ff */
[----:B------:R-:W-:Y:S02]  /*1140*/  IMAD.U32 R2, RZ, RZ, UR4 ;  /* 0x00000004ff027e24 */ /* 0x000fe4000f8e00ff */
.L_x_17:
[----:B------:R-:W-:Y:S05]  /*1150*/  BRA.U !UP2, `(.L_x_18) ;  /* 0x000000010ad47547 */ /* 0x000fea000b800000 */
[----:B------:R-:W1:Y:S01]  /*1160*/  LDCU.128 UR12, c[0x0][0xb10] ;  /* 0x00016200ff0c77ac */ /* 0x000e620008000c00 */
[----:B------:R-:W2:Y:S01]  /*1170*/  LDCU UR6, c[0x0][0x370] ;  /* 0x00006e00ff0677ac */ /* 0x000ea20008000800 */
[----:B------:R-:W3:Y:S01]  /*1180*/  LDCU UR5, c[0x0][0x374] ;  /* 0x00006e80ff0577ac */ /* 0x000ee20008000800 */
[----:B------:R-:W4:Y:S01]  /*1190*/  LDCU UR26, c[0x0][0xb0c] ;  /* 0x00016180ff1a77ac */ /* 0x000f220008000800 */
[----:B------:R-:W4:Y:S01]  /*11a0*/  LDCU UR4, c[0x0][0xb20] ;  /* 0x00016400ff0477ac */ /* 0x000f220008000800 */
[----:B------:R-:W4:Y:S01]  /*11b0*/  LDCU.64 UR8, c[0x0][0xb28] ;  /* 0x00016500ff0877ac */ /* 0x000f220008000a00 */
[----:B-1----:R-:W-:Y:S02]  /*11c0*/  UISETP.NE.AND UP0, UPT, UR14, 0x1, UPT ;  /* 0x000000010e00788c */ /* 0x002fe4000bf05270 */
[----:B---3--:R-:W-:Y:S02]  /*11d0*/  UIMAD.WIDE.U32 UR10, UR5, UR15, URZ ;  /* 0x0000000f050a72a5 */ /* 0x008fe4000f8e00ff */
[----:B--2---:R-:W-:-:S02]  /*11e0*/  UIMAD.WIDE.U32 UR22, UR6, UR12, URZ ;  /* 0x0000000c061672a5 */ /* 0x004fc4000f8e00ff */
[----:B----4-:R-:W-:Y:S02]  /*11f0*/  UISETP.NE.AND UP1, UPT, UR26, 0x1, UPT ;  /* 0x000000011a00788c */ /* 0x010fe4000bf25270 */
[----:B------:R-:W-:Y:S01]  /*1200*/  UISETP.NE.AND UP2, UPT, UR21, 0x1, UPT ;  /* 0x000000011500788c */ /* 0x000fe2000bf45270 */
[----:B------:R-:W-:Y:S02]  /*1210*/  UMOV UR10, UR11 ;  /* 0x0000000b000a7c82 */ /* 0x000fe40008000000 */
[----:B------:R-:W-:Y:S01]  /*1220*/  UMOV UR22, UR23 ;  /* 0x0000001700167c82 */ /* 0x000fe20008000000 */
[----:B------:R-:W-:Y:S02]  /*1230*/  @UP0 USHF.R.U32.HI UR5, URZ, UR4, UR10 ;  /* 0x00000004ff050299 */ /* 0x000fe4000801160a */
[----:B------:R-:W-:Y:S02]  /*1240*/  UIMAD.WIDE.U32 UR24, UR20, UR15, URZ ;  /* 0x0000000f141872a5 */ /* 0x000fe4000f8e00ff */
[----:B------:R-:W-:-:S02]  /*1250*/  UIMAD.WIDE.U32 UR10, UR5, UR8, URZ ;  /* 0x00000008050a72a5 */ /* 0x000fc4000f8e00ff */
[----:B------:R-:W-:Y:S02]  /*1260*/  @UP1 USHF.R.U32.HI UR6, URZ, UR13, UR22 ;  /* 0x0000000dff061299 */ /* 0x000fe40008011616 */
[----:B------:R-:W-:Y:S02]  /*1270*/  UIMAD.WIDE.U32 UR18, UR16, UR12, URZ ;  /* 0x0000000c101272a5 */ /* 0x000fe4000f8e00ff */
[----:B------:R-:W-:Y:S01]  /*1280*/  UIMAD.WIDE.U32 UR22, UR6, UR8, URZ ;  /* 0x00000008061672a5 */ /* 0x000fe2000f8e00ff */
[----:B------:R-:W-:Y:S01]  /*1290*/  UMOV UR24, UR25 ;  /* 0x0000001900187c82 */ /* 0x000fe20008000000 */
[----:B------:R-:W-:Y:S01]  /*12a0*/  UMOV UR10, UR11 ;  /* 0x0000000b000a7c82 */ /* 0x000fe20008000000 */
[----:B------:R-:W-:Y:S02]  /*12b0*/  USHF.R.U32.HI UR24, URZ, UR4, UR24 ;  /* 0x00000004ff187299 */ /* 0x000fe40008011618 */
[----:B------:R-:W-:Y:S02]  /*12c0*/  @UP2 USHF.R.U32.HI UR5, URZ, UR9, UR10 ;  /* 0x00000009ff052299 */ /* 0x000fe4000801160a */
[----:B------:R-:W-:Y:S01]  /*12d0*/  UMOV UR7, UR23 ;  /* 0x0000001700077c82 */ /* 0x000fe20008000000 */
[----:B------:R-:W-:Y:S01]  /*12e0*/  UMOV UR18, UR19 ;  /* 0x0000001300127c82 */ /* 0x000fe20008000000 */
[----:B------:R-:W-:-:S02]  /*12f0*/  @UP2 USHF.R.U32.HI UR6, URZ, UR9, UR7 ;  /* 0x00000009ff062299 */ /* 0x000fc40008011607 */
[----:B------:R-:W-:Y:S02]  /*1300*/  USHF.R.U32.HI UR18, URZ, UR13, UR18 ;  /* 0x0000000dff127299 */ /* 0x000fe40008011612 */
[----:B------:R-:W-:Y:S02]  /*1310*/  USEL UR4, UR20, UR24, !UP0 ;  /* 0x0000001814047287 */ /* 0x000fe4000c000000 */
[----:B------:R-:W-:Y:S02]  /*1320*/  UIMAD UR7, UR5, UR21, URZ ;  /* 0x00000015050772a4 */ /* 0x000fe4000f8e02ff */
[----:B------:R-:W-:Y:S02]  /*1330*/  USEL UR5, UR16, UR18, !UP1 ;  /* 0x0000001210057287 */ /* 0x000fe4000c800000 */
[----:B------:R-:W-:Y:S02]  /*1340*/  UIMAD UR12, UR6, UR21, URZ ;  /* 0x00000015060c72a4 */ /* 0x000fe4000f8e02ff */
[----:B------:R-:W-:-:S02]  /*1350*/  UISETP.GE.AND UP0, UPT, UR4, UR7, UPT ;  /* 0x000000070400728c */ /* 0x000fc4000bf06270 */
[----:B------:R-:W-:Y:S02]  /*1360*/  UIMAD.WIDE.U32 UR10, UR4, UR8, URZ ;  /* 0x00000008040a72a5 */ /* 0x000fe4000f8e00ff */
[----:B------:R-:W-:Y:S02]  /*1370*/  UISETP.GE.OR UP0, UPT, UR5, UR12, UP0 ;  /* 0x0000000c0500728c */ /* 0x000fe40008706670 */
[----:B------:R-:W-:Y:S02]  /*1380*/  UIMAD.WIDE.U32 UR12, UR5, UR8, URZ ;  /* 0x00000008050c72a5 */ /* 0x000fe4000f8e00ff */
[----:B------:R-:W-:Y:S01]  /*1390*/  UIADD3 UR10, UPT, UPT, -UR4, URZ, URZ ;  /* 0x000000ff040a7290 */ /* 0x000fe2000fffe1ff */
[----:B------:R-:W-:Y:S01]  /*13a0*/  UMOV UR8, UR11 ;  /* 0x0000000b00087c82 */ /* 0x000fe20008000000 */
[----:B------:R-:W-:Y:S02]  /*13b0*/  UIADD3 UR11, UPT, UPT, -UR5, URZ, URZ ;  /* 0x000000ff050b7290 */ /* 0x000fe4000fffe1ff */
[----:B------:R-:W-:-:S03]  /*13c0*/  USHF.R.U32.HI UR8, URZ, UR9, UR8 ;  /* 0x00000009ff087299 */ /* 0x000fc60008011608 */
[----:B------:R-:W-:Y:S01]  /*13d0*/  @!UP0 UMOV UR7, UR13 ;  /* 0x0000000d00078c82 */ /* 0x000fe20008000000 */
[----:B------:R-:W-:Y:S02]  /*13e0*/  UIMAD UR20, UR14, UR10, UR20 ;  /* 0x0000000a0e1472a4 */ /* 0x000fe4000f8e0214 */
[----:B------:R-:W-:Y:S02]  /*13f0*/  USEL UR8, UR4, UR8, !UP2 ;  /* 0x0000000804087287 */ /* 0x000fe4000d000000 */
[----:B------:R-:W-:Y:S02]  /*1400*/  @!UP0 USHF.R.U32.HI UR7, URZ, UR9, UR7 ;  /* 0x00000009ff078299 */ /* 0x000fe40008011607 */
[----:B------:R-:W-:Y:S02]  /*1410*/  UIADD3 UR9, UPT, UPT, -UR8, URZ, URZ ;  /* 0x000000ff08097290 */ /* 0x000fe4000fffe1ff */
[----:B------:R-:W-:Y:S02]  /*1420*/  @!UP0 USEL UR7, UR5, UR7, !UP2 ;  /* 0x0000000705078287 */ /* 0x000fe4000d000000 */
[----:B------:R-:W-:-:S02]  /*1430*/  UIMAD UR9, UR21, UR9, UR4 ;  /* 0x00000009150972a4 */ /* 0x000fc4000f8e0204 */
[----:B------:R-:W-:Y:S02]  /*1440*/  @!UP0 UIADD3 UR8, UPT, UPT, UR8, -UR7, URZ ;  /* 0x8000000708088290 */ /* 0x000fe4000fffe0ff */
[----:B------:R-:W-:Y:S02]  /*1450*/  @!UP0 UIMAD UR6, UR9, UR6, UR7 ;  /* 0x00000006090682a4 */ /* 0x000fe4000f8e0207 */
[----:B------:R-:W-:Y:S02]  /*1460*/  @!UP0 UIMAD UR4, UR8, UR21, UR5 ;  /* 0x00000015080482a4 */ /* 0x000fe4000f8e0205 */
[----:B------:R-:W-:Y:S02]  /*1470*/  UIMAD UR16, UR26, UR11, UR16 ;  /* 0x0000000b1a1072a4 */ /* 0x000fe4000f8e0210 */
[----:B------:R-:W-:Y:S01]  /*1480*/  UIMAD UR20, UR4, UR14, UR20 ;  /* 0x0000000e041472a4 */ /* 0x000fe2000f8e0214 */
[----:B------:R-:W-:Y:S02]  /*1490*/  @!UP0 UMOV UR5, UR6 ;  /* 0x0000000600058c82 */ /* 0x000fe40008000000 */
[----:B------:R-:W-:-:S12]  /*14a0*/  UIMAD UR16, UR5, UR26, UR16 ;  /* 0x0000001a051072a4 */ /* 0x000fd8000f8e0210 */
.L_x_18:
[----:B------:R-:W-:Y:S02]  /*14b0*/  UISETP.NE.AND UP1, UPT, UR27, 0x1, UPT ;  /* 0x000000011b00788c */ /* 0x000fe4000bf25270 */
[----:B------:R-:W-:Y:S02]  /*14c0*/  UISETP.NE.AND UP0, UPT, UR17, 0x2, UPT ;  /* 0x000000021100788c */ /* 0x000fe4000bf05270 */
[----:B------:R-:W-:-:S05]  /*14d0*/  ULOP3.LUT UR28, UR28, 0x400, URZ, 0xc0, !UPT ;  /* 0x000004001c1c7892 */ /* 0x000fca000f8ec0ff */
[----:B------:R-:W-:Y:S07]  /*14e0*/  BRA.U UP1, `(.L_x_19) ;  /* 0x0000000101447547 */ /* 0x000fee000b800000 */
[----:B------:R-:W1:Y:S01]  /*14f0*/  LDCU.128 UR8, c[0x0][0xb10] ;  /* 0x00016200ff0877ac */ /* 0x000e620008000c00 */
[----:B------:R-:W2:Y:S01]  /*1500*/  LDCU UR12, c[0x0][0xb0c] ;  /* 0x00016180ff0c77ac */ /* 0x000ea20008000800 */
[----:B------:R-:W3:Y:S01]  /*1510*/  LDCU UR13, c[0x0][0xb20] ;  /* 0x00016400ff0d77ac */ /* 0x000ee20008000800 */
[----:B-1----:R-:W-:Y:S02]  /*1520*/  UIMAD.WIDE.U32 UR6, UR16, UR8, URZ ;  /* 0x00000008100672a5 */ /* 0x002fe4000f8e00ff */
[----:B------:R-:W-:Y:S02]  /*1530*/  UIMAD.WIDE.U32 UR4, UR20, UR11, URZ ;  /* 0x0000000b140472a5 */ /* 0x000fe4000f8e00ff */
[----:B--2---:R-:W-:Y:S02]  /*1540*/  UISETP.NE.AND UP2, UPT, UR12, 0x1, UPT ;  /* 0x000000010c00788c */ /* 0x004fe4000bf45270 */
[----:B------:R-:W-:Y:S01]  /*1550*/  UISETP.NE.AND UP1, UPT, UR10, 0x1, UPT ;  /* 0x000000010a00788c */ /* 0x000fe2000bf25270 */
[----:B------:R-:W-:-:S02]  /*1560*/  UMOV UR6, UR7 ;  /* 0x0000000700067c82 */ /* 0x000fc40008000000 */
[----:B------:R-:W-:Y:S01]  /*1570*/  UMOV UR4, UR5 ;  /* 0x0000000500047c82 */ /* 0x000fe20008000000 */
[----:B------:R-:W-:Y:S02]  /*1580*/  USHF.R.U32.HI UR6, URZ, UR9, UR6 ;  /* 0x00000009ff067299 */ /* 0x000fe40008011606 */
[----:B---3--:R-:W-:Y:S02]  /*1590*/  USHF.R.U32.HI UR4, URZ, UR13, UR4 ;  /* 0x0000000dff047299 */ /* 0x008fe40008011604 */
[----:B------:R-:W-:Y:S02]  /*15a0*/  USEL UR5, UR16, UR6, !UP2 ;  /* 0x0000000610057287 */ /* 0x000fe4000d000000 */
[----:B------:R-:W-:-:S04]  /*15b0*/  USEL UR4, UR20, UR4, !UP1 ;  /* 0x0000000414047287 */ /* 0x000fc8000c800000 */
[----:B------:R-:W-:Y:S02]  /*15c0*/  UIADD3 UR6, UPT, UPT, UR5, -UR4, URZ ;  /* 0x8000000405067290 */ /* 0x000fe4000fffe0ff */
[----:B------:R-:W-:Y:S02]  /*15d0*/  UIADD3 UR4, UPT, UPT, -UR5, UR4, URZ ;  /* 0x0000000405047290 */ /* 0x000fe4000fffe1ff */
[----:B------:R-:W-:Y:S02]  /*15e0*/  UIMAD UR20, UR6, UR10, UR20 ;  /* 0x0000000a061472a4 */ /* 0x000fe4000f8e0214 */
[----:B------:R-:W-:-:S12]  /*15f0*/  UIMAD UR16, UR4, UR12, UR16 ;  /* 0x0000000c041072a4 */ /* 0x000fd8000f8e0210 */
.L_x_19:
[----:B------:R-:W-:Y:S05]  /*1600*/  BRA.U !UP5, `(.L_x_20) ;  /* 0x000000010d0c7547 */ /* 0x000fea000b800000 */
[----:B------:R-:W-:Y:S01]  /*1610*/  UCGABAR_WAIT ;  /* 0x0000000000007dc7 */ /* 0x000fe20008000000 */
[----:B------:R-:W-:Y:S01]  /*1620*/  CCTL.IVALL ;  /* 0x00000000ff00798f */ /* 0x000fe20002000000 */
[----:B------:R-:W-:Y:S05]  /*1630*/  BRA `(.L_x_21) ;  /* 0x0000000000047947 */ /* 0x000fea0003800000 */
.L_x_20:
[----:B------:R-:W-:Y:S06]  /*1640*/  BAR.SYNC.DEFER_BLOCKING 0x0 ;  /* 0x0000000000007b1d */ /* 0x000fec0000010000 */
.L_x_21:
[----:B------:R-:W-:Y:S05]  /*1650*/  BRA.U UP0, `(.L_x_22) ;  /* 0x0000001100a07547 */ /* 0x000fea000b800000 */
[----:B------:R-:W1:Y:S01]  /*1660*/  LDCU UR6, c[0x0][0x38c] ;  /* 0x00007180ff0677ac */ /* 0x000e620008000800 */
[----:B------:R-:W2:Y:S01]  /*1670*/  S2UR UR8, SR_CgaCtaId ;  /* 0x00000000000879c3 */ /* 0x000ea20000008800 */
[----:B------:R-:W-:Y:S01]  /*1680*/  PLOP3.LUT P1, PT, PT, PT, UP3, 0x80, 0x8 ;  /* 0x000000000008781c */ /* 0x000fe20003f2f038 */
[----:B------:R-:W-:Y:S01]  /*1690*/  IMAD.MOV.U32 R12, RZ, RZ, 0x1 ;  /* 0x00000001ff0c7424 */ /* 0x000fe200078e00ff */
[----:B------:R-:W-:Y:S01]  /*16a0*/  UMOV UR7, 0x400 ;  /* 0x0000040000077882 */ /* 0x000fe20000000000 */
[----:B------:R-:W-:Y:S01]  /*16b0*/  UISETP.NE.AND UP1, UPT, UR17, URZ, UPT ;  /* 0x000000ff1100728c */ /* 0x000fe2000bf25270 */
[----:B------:R-:W-:Y:S02]  /*16c0*/  ISETP.EQ.OR P2, PT, R0, RZ, P3 ;  /* 0x000000ff0000720c */ /* 0x000fe40001f42670 */
[----:B------:R-:W-:Y:S02]  /*16d0*/  CS2R R10, SRZ ;  /* 0x00000000000a7805 */ /* 0x000fe4000001ff00 */
[----:B------:R-:W-:Y:S01]  /*16e0*/  PLOP3.LUT P1, PT, P1, PT, PT, 0x8, 0x80 ;  /* 0x000000000080781c */ /* 0x000fe20000f2e170 */
[----:B------:R-:W-:Y:S01]  /*16f0*/  IMAD.MOV.U32 R9, RZ, RZ, RZ ;  /* 0x000000ffff097224 */ /* 0x000fe200078e00ff */
[----:B------:R-:W3:Y:S01]  /*1700*/  LDCU UR40, c[0x0][0x370] ;  /* 0x00006e00ff2877ac */ /* 0x000ee20008000800 */
[----:B------:R-:W-:Y:S01]  /*1710*/  IMAD.MOV.U32 R8, RZ, RZ, 0x1 ;  /* 0x00000001ff087424 */ /* 0x000fe200078e00ff */
[----:B------:R-:W4:Y:S01]  /*1720*/  LDCU.64 UR26, c[0x0][0x348] ;  /* 0x00006900ff1a77ac */ /* 0x000f220008000a00 */
[----:B-1----:R-:W-:-:S02]  /*1730*/  UIADD3 UR5, UPT, UPT, UR6, 0x1f, URZ ;  /* 0x0000001f06057890 */ /* 0x002fc4000fffe0ff */
[----:B------:R-:W-:Y:S02]  /*1740*/  USHF.R.U32.HI UR45, URZ, 0x5, UR28 ;  /* 0x00000005ff2d7899 */ /* 0x000fe4000801161c */
[----:B------:R-:W-:Y:S02]  /*1750*/  USHF.R.S32.HI UR4, URZ, 0x1f, UR5 ;  /* 0x0000001fff047899 */ /* 0x000fe40008011405 */
[----:B------:R-:W-:Y:S02]  /*1760*/  UIADD3 UR46, UPT, UPT, UR6, 0x3e, URZ ;  /* 0x0000003e062e7890 */ /* 0x000fe4000fffe0ff */
[----:B------:R-:W-:Y:S02]  /*1770*/  ULEA.HI UR4, UR4, UR5, URZ, 0x5 ;  /* 0x0000000504047291 */ /* 0x000fe4000f8f28ff */
[----:B------:R-:W-:Y:S02]  /*1780*/  UIADD3 UR5, UPT, UPT, UR6, -0x1, URZ ;  /* 0xffffffff06057890 */ /* 0x000fe4000fffe0ff */
[----:B------:R-:W-:-:S02]  /*1790*/  USHF.R.S32.HI UR43, URZ, 0x5, UR4 ;  /* 0x00000005ff2b7899 */ /* 0x000fc40008011404 */
[----:B------:R-:W-:Y:S02]  /*17a0*/  UISETP.GE.U32.AND UP2, UPT, UR5, -0x3f, UPT ;  /* 0xffffffc10500788c */ /* 0x000fe4000bf46070 */
[----:B------:R-:W-:Y:S02]  /*17b0*/  UISETP.LT.U32.AND UP0, UPT, UR43, 0x3, UPT ;  /* 0x000000032b00788c */ /* 0x000fe4000bf01070 */
[----:B--2---:R-:W-:Y:S02]  /*17c0*/  ULEA UR7, UR8, UR7, 0x18 ;  /* 0x0000000708077291 */ /* 0x004fe4000f8ec0ff */
[----:B------:R-:W-:Y:S02]  /*17d0*/  USEL UR41, UR43, 0x3, UP0 ;  /* 0x000000032b297887 */ /* 0x000fe40008000000 */
[----:B------:R-:W-:Y:S02]  /*17e0*/  ULEA UR29, UR28, UR7, 0x2 ;  /* 0x000000071c1d7291 */ /* 0x000fe4000f8e10ff */
[----:B------:R-:W-:-:S02]  /*17f0*/  UIADD3 UR21, UPT, UPT, UR41, -0x1, URZ ;  /* 0xffffffff29157890 */ /* 0x000fc4000fffe0ff */
[----:B------:R-:W-:Y:S01]  /*1800*/  @UP2 UIADD3 UR21, UPT, UPT, UR41, URZ, URZ ;  /* 0x000000ff29152290 */ /* 0x000fe2000fffe0ff */
[----:B------:R-:W1:Y:S01]  /*1810*/  LDCU UR39, c[0x0][0x374] ;  /* 0x00006e80ff2777ac */ /* 0x000e620008000800 */
[----:B------:R-:W-:Y:S02]  /*1820*/  USEL UR24, UR48, 0x2, UP1 ;  /* 0x0000000230187887 */ /* 0x000fe40008800000 */
[----:B------:R-:W-:Y:S02]  /*1830*/  UIADD3 UR29, UPT, UPT, UR29, 0x8800, URZ ;  /* 0x000088001d1d7890 */ /* 0x000fe4000fffe0ff */
[----:B------:R-:W-:Y:S02]  /*1840*/  UIADD3 UR44, UPT, UPT, UR43, -UR41, URZ ;  /* 0x800000292b2c7290 */ /* 0x000fe4000fffe0ff */
[----:B------:R-:W-:Y:S01]  /*1850*/  UIADD3 UR21, UPT, UPT, UR21, 0x1, URZ ;  /* 0x0000000115157890 */ /* 0x000fe2000fffe0ff */
[----:B---34-:R-:W-:-:S11]  /*1860*/  UMOV UR5, URZ ;  /* 0x000000ff00057c82 */ /* 0x018fd60008000000 */
.L_x_42:
[----:B------:R-:W2:Y:S02]  /*1870*/  S2UR UR4, SR_CgaCtaId ;  /* 0x00000000000479c3 */ /* 0x000ea40000008800 */
[----:B--2---:R-:W-:-:S09]  /*1880*/  UISETP.NE.AND UP0, UPT, UR4, URZ, UPT ;  /* 0x000000ff0400728c */ /* 0x004fd2000bf05270 */
[----:B-1----:R-:W-:Y:S05]  /*1890*/  BRA.U UP0, `(.L_x_23) ;  /* 0x0000000100287547 */ /* 0x002fea000b800000 */
[----:B------:R-:W-:Y:S02]  /*18a0*/  LEA R0, R9, UR7, 0x3 ;  /* 0x0000000709007c11 */ /* 0x000fe4000f8e18ff */
[----:B------:R-:W-:-:S04]  /*18b0*/  SHF.L.U32 R3, R8, 0x1f, RZ ;  /* 0x0000001f08037819 */ /* 0x000fc800000006ff */
[----:B------:R-:W2:Y:S02]  /*18c0*/  SYNCS.PHASECHK.TRANS64.TRYWAIT P0, [R0+URZ+0xf0], R3 ;  /* 0x0000f003000075a7 */ /* 0x000ea400080011ff */
[----:B--2---:R-:W-:Y:S05]  /*18d0*/  @!P0 BRA `(.L_x_24) ;  /* 0x0000007000248947 */ /* 0x004fea0003800000 */
.L_x_137:
[----:B------:R3:W-:Y:S01]  /*18e0*/  SYNCS.ARRIVE.TRANS64.A1T0 RZ, [R0+URZ+0xe0], RZ ;  /* 0x0000e0ff00ff79a7 */ /* 0x0007e200081000ff */
[----:B------:R-:W-:-:S05]  /*18f0*/  VIADD R9, R9, 0x1 ;  /* 0x0000000109097836 */ /* 0x000fca0000000000 */
[----:B------:R-:W-:-:S04]  /*1900*/  ISETP.NE.AND P0, PT, R9, 0x2, PT ;  /* 0x000000020900780c */ /* 0x000fc80003f05270 */
[----:B--2---:R-:W-:Y:S02]  /*1910*/  SEL R3, RZ, 0x1, P0 ;  /* 0x00000001ff037807 */ /* 0x004fe40000000000 */
[----:B------:R-:W-:Y:S02]  /*1920*/  SEL R9, R9, RZ, P0 ;  /* 0x000000ff09097207 */ /* 0x000fe40000000000 */
[----:B------:R-:W-:-:S07]  /*1930*/  LOP3.LUT R8, R8, R3, RZ, 0x3c, !PT ;  /* 0x0000000308087212 */ /* 0x000fce00078e3cff */
.L_x_23:
[----:B------:R-:W-:Y:S01]  /*1940*/  ULEA UR4, UR5, UR7, 0x3 ;  /* 0x0000000705047291 */ /* 0x000fe2000f8e18ff */
[----:B---3--:R-:W-:Y:S01]  /*1950*/  SHF.L.U32 R0, R12, 0x1f, RZ ;  /* 0x0000001f0c007819 */ /* 0x008fe200000006ff */
[----:B------:R-:W-:Y:S02]  /*1960*/  UISETP.GE.U32.AND UP0, UPT, UR46, 0x3f, UPT ;  /* 0x0000003f2e00788c */ /* 0x000fe4000bf06070 */
[----:B------:R-:W-:Y:S02]  /*1970*/  USHF.L.U32 UR11, UR20, 0x7, URZ ;  /* 0x00000007140b7899 */ /* 0x000fe400080006ff */
[----:B------:R-:W-:Y:S01]  /*1980*/  ULEA UR35, UR16, UR45, 0x6 ;  /* 0x0000002d10237291 */ /* 0x000fe2000f8e30ff */
[----:B------:R-:W-:Y:S02]  /*1990*/  UMOV UR13, URZ ;  /* 0x000000ff000d7c82 */ /* 0x000fe40008000000 */
[----:B------:R2:W3:Y:S02]  /*19a0*/  SYNCS.PHASECHK.TRANS64.TRYWAIT P0, [UR4+0x18], R0 ;  /* 0x00001800ff0075a7 */ /* 0x0004e40008001104 */
[----:B------:R-:W-:Y:S07]  /*19b0*/  BRA.U !UP0, `(.L_x_25) ;  /* 0x0000000108c07547 */ /* 0x000fee000b800000 */
[----:B------:R-:W-:Y:S01]  /*19c0*/  UMOV UR6, URZ ;  /* 0x000000ff00067c82 */ /* 0x000fe20008000000 */
[----:B------:R-:W-:-:S05]  /*19d0*/  UMOV UR4, UR5 ;  /* 0x0000000500047c82 */ /* 0x000fca0008000000 */
.L_x_31:
[----:B------:R-:W-:Y:S01]  /*19e0*/  ULEA UR33, UR4, UR7, 0x3 ;  /* 0x0000000704217291 */ /* 0x000fe2000f8e18ff */
[----:B---3--:R-:W-:Y:S01]  /*19f0*/  @!P3 MOV R2, 0x6000 ;  /* 0x000060000002b802 */ /* 0x008fe20000000f00 */
[----:B-1-3--:R-:W-:Y:S10]  /*1a00*/  @P0 BRA `(.L_x_26) ;  /* 0x00000000000c0947 */ /* 0x00aff40003800000 */
[----:B------:R-:W-:-:S04]  /*1a10*/  SHF.L.U32 R3, R12, 0x1f, RZ ;  /* 0x0000001f0c037819 */ /* 0x000fc800000006ff */
[----:B------:R-:W3:Y:S02]  /*1a20*/  SYNCS.PHASECHK.TRANS64.TRYWAIT P0, [UR33+0x18], R3 ;  /* 0x00001803ff0075a7 */ /* 0x000ee40008001121 */
[----:B---3--:R-:W-:Y:S05]  /*1a30*/  @!P0 BRA `(.L_x_27) ;  /* 0x0000006c00e08947 */ /* 0x008fea0003800000 */
.L_x_26:
[----:B------:R3:W-:Y:S01]  /*1a40*/  @!P3 SYNCS.ARRIVE.TRANS64 RZ, [UR33], R2 ;  /* 0x00000002ffffb9a7 */ /* 0x0007e20008000021 */
[----:B------:R-:W-:-:S04]  /*1a50*/  ULOP3.LUT UR5, UR24, 0x2, URZ, 0xfc, !UPT ;  /* 0x0000000218057892 */ /* 0x000fc8000f8efcff */
[----:B------:R-:W-:-:S09]  /*1a60*/  UISETP.NE.AND UP0, UPT, UR5, 0x2, UPT ;  /* 0x000000020500788c */ /* 0x000fd2000bf05270 */
[----:B------:R-:W-:Y:S05]  /*1a70*/  BRA.U UP0, `(.L_x_28) ;  /* 0x0000000100047547 */ /* 0x000fea000b800000 */
[----:B-1----:R-:W-:Y:S05]  /*1a80*/  BPT.TRAP 0x1 ;  /* 0x000000040000795c */ /* 0x002fea0000300000 */
.L_x_28:
[----:B------:R-:W-:Y:S04]  /*1a90*/  BSSY.RECONVERGENT B0, `(.L_x_29) ;  /* 0x0000003000007945 */ /* 0x000fe80003800200 */
[----:B------:R-:W-:Y:S05]  /*1aa0*/  @P2 BRA `(.L_x_30) ;  /* 0x0000000000042947 */ /* 0x000fea0003800000 */
[----:B-1----:R-:W-:Y:S05]  /*1ab0*/  BPT.TRAP 0x1 ;  /* 0x000000040000795c */ /* 0x002fea0000300000 */
.L_x_30:
[----:B-1----:R-:W-:Y:S05]  /*1ac0*/  BSYNC.RECONVERGENT B0 ;  /* 0x0000000000007941 */ /* 0x002fea0003800200 */
.L_x_29:
[----:B------:R-:W-:Y:S02]  /*1ad0*/  UIADD3 UR5, UPT, UPT, UR4, 0x1, URZ ;  /* 0x0000000104057890 */ /* 0x000fe4000fffe0ff */
[----:B------:R-:W-:Y:S02]  /*1ae0*/  UIADD3 UR16, UP1, UPT, UR26, 0x80, URZ ;  /* 0x000000801a107890 */ /* 0x000fe4000ff3e0ff */
[----:B------:R-:W-:Y:S02]  /*1af0*/  UISETP.NE.AND UP0, UPT, UR5, 0x3, UPT ;  /* 0x000000030500788c */ /* 0x000fe4000bf05270 */
[----:B------:R-:W-:Y:S02]  /*1b00*/  USHF.L.U32 UR34, UR6, 0x5, URZ ;  /* 0x0000000506227899 */ /* 0x000fe400080006ff */
[----:B------:R-:W-:Y:S02]  /*1b10*/  USEL UR9, URZ, 0x1, UP0 ;  /* 0x00000001ff097887 */ /* 0x000fe40008000000 */
[----:B------:R-:W-:-:S02]  /*1b20*/  USEL UR5, UR5, URZ, UP0 ;  /* 0x000000ff05057287 */ /* 0x000fc40008000000 */
[----:B------:R-:W-:Y:S02]  /*1b30*/  UIADD3 UR14, UP0, UPT, UR26, 0x180, URZ ;  /* 0x000001801a0e7890 */ /* 0x000fe4000ff1e0ff */
[----:B------:R-:W-:Y:S01]  /*1b40*/  ULEA UR8, UR5, UR7, 0x3 ;  /* 0x0000000705087291 */ /* 0x000fe2000f8e18ff */
[----:B------:R-:W-:Y:S01]  /*1b50*/  LOP3.LUT R12, R12, UR9, RZ, 0x3c, !PT ;  /* 0x000000090c0c7c12 */ /* 0x000fe2000f8e3cff */
[----:B------:R-:W-:Y:S02]  /*1b60*/  ULEA UR9, UR4, UR28, 0xb ;  /* 0x0000001c04097291 */ /* 0x000fe4000f8e58ff */
[----:B------:R-:W-:Y:S01]  /*1b70*/  UIADD3.X UR17, UPT, UPT, URZ, UR27, URZ, UP1, !UPT ;  /* 0x0000001bff117290 */ /* 0x000fe20008ffe4ff */
[----:B--2---:R-:W-:Y:S01]  /*1b80*/  SHF.L.U32 R0, R12, 0x1f, RZ ;  /* 0x0000001f0c007819 */ /* 0x004fe200000006ff */
[----:B------:R-:W-:Y:S02]  /*1b90*/  ULEA UR9, UR9, UR7, 0x2 ;  /* 0x0000000709097291 */ /* 0x000fe4000f8e10ff */
[----:B------:R-:W-:Y:S01]  /*1ba0*/  UIADD3.X UR15, UPT, UPT, URZ, UR27, URZ, UP0, !UPT ;  /* 0x0000001bff0f7290 */ /* 0x000fe200087fe4ff */
[----:B------:R4:W1:Y:S01]  /*1bb0*/  SYNCS.PHASECHK.TRANS64.TRYWAIT P0, [UR8+0x18], R0 ;  /* 0x00001800ff0075a7 */ /* 0x0008620008001108 */
[----:B------:R-:W-:-:S02]  /*1bc0*/  ULEA UR8, UR4, UR7, 0xe ;  /* 0x0000000704087291 */ /* 0x000fc4000f8e70ff */
[----:B------:R-:W-:Y:S02]  /*1bd0*/  UIADD3 UR32, UPT, UPT, UR9, 0x8800, URZ ;  /* 0x0000880009207890 */ /* 0x000fe4000fffe0ff */
[----:B------:R-:W-:Y:S01]  /*1be0*/  UIADD3 UR8, UPT, UPT, UR8, 0xe800, URZ ;  /* 0x0000e80008087890 */ /* 0x000fe2000fffe0ff */
[----:B------:R-:W-:Y:S01]  /*1bf0*/  UMOV UR13, 0x30000 ;  /* 0x00030000000d7882 */ /* 0x000fe20000000000 */
[----:B------:R-:W-:Y:S01]  /*1c00*/  UMOV UR18, 0x0 ;  /* 0x0000000000127882 */ /* 0x000fe20000000000 */
[----:B------:R-:W-:Y:S01]  /*1c10*/  UMOV UR19, 0x10000000 ;  /* 0x1000000000137882 */ /* 0x000fe20000000000 */
[----:B------:R-:W-:Y:S01]  /*1c20*/  UMOV UR12, UR36 ;  /* 0x00000024000c7c82 */ /* 0x000fe20008000000 */
[----:B------:R-:W-:Y:S01]  /*1c30*/  UMOV UR9, UR33 ;  /* 0x0000002100097c82 */ /* 0x000fe20008000000 */
[----:B------:R-:W-:Y:S01]  /*1c40*/  UMOV UR10, UR34 ;  /* 0x00000022000a7c82 */ /* 0x000fe20008000000 */
[----:B------:R2:W-:Y:S01]  /*1c50*/  UTMALDG.3D.MULTICAST [UR32], [UR16], UR13, desc[UR18] ;  /* 0x00001220100073b4 */ /* 0x0005e2000801180d */
[----:B------:R-:W-:Y:S01]  /*1c60*/  UIADD3 UR6, UPT, UPT, UR6, 0x1, URZ ;  /* 0x0000000106067890 */ /* 0x000fe2000fffe0ff */
[----:B------:R-:W-:-:S03]  /*1c70*/  UMOV UR4, UR5 ;  /* 0x0000000500047c82 */ /* 0x000fc60008000000 */
[----:B------:R-:W-:Y:S01]  /*1c80*/  UISETP.NE.AND UP0, UPT, UR6, UR21, UPT ;  /* 0x000000150600728c */ /* 0x000fe2000bf05270 */
[----:B------:R4:W-:Y:S01]  /*1c90*/  UTMALDG.3D [UR8], [UR14], desc[UR18] ;  /* 0x000012080e0075b4 */ /* 0x0009e20008011000 */
[----:B--2---:R-:W-:-:S07]  /*1ca0*/  UMOV UR13, UR21 ;  /* 0x00000015000d7c82 */ /* 0x004fce0008000000 */
[----:B----4-:R-:W-:Y:S05]  /*1cb0*/  BRA.U UP0, `(.L_x_31) ;  /* 0xfffffffd00487547 */ /* 0x010fea000b83ffff */
.L_x_25:
[----:B------:R-:W-:Y:S01]  /*1cc0*/  ULEA UR4, UR5, UR7, 0x3 ;  /* 0x0000000705047291 */ /* 0x000fe2000f8e18ff */
[----:B--2---:R-:W-:Y:S01]  /*1cd0*/  SHF.L.U32 R0, R12, 0x1f, RZ ;  /* 0x0000001f0c007819 */ /* 0x004fe200000006ff */
[----:B------:R-:W-:Y:S01]  /*1ce0*/  @!P1 SYNCS.ARRIVE.TRANS64.A1T0 RZ, [UR7+0x78], RZ ;  /* 0x000078ffffff99a7 */ /* 0x000fe20008100007 */
[----:B------:R-:W-:-:S06]  /*1cf0*/  UISETP.GT.AND UP0, UPT, UR43, UR41, UPT ;  /* 0x000000292b00728c */ /* 0x000fcc000bf04270 */
[----:B-1-3--:R1:W2:Y:S03]  /*1d00*/  SYNCS.PHASECHK.TRANS64.TRYWAIT P0, [UR4+0x18], R0 ;  /* 0x00001800ff0075a7 */ /* 0x00a2a60008001104 */
[----:B------:R-:W-:Y:S05]  /*1d10*/  BRA.U !UP0, `(.L_x_32) ;  /* 0x0000000108bc7547 */ /* 0x000fea000b800000 */
[----:B------:R-:W-:Y:S01]  /*1d20*/  UIADD3 UR25, UPT, UPT, UR44, UR13, URZ ;  /* 0x0000000d2c197290 */ /* 0x000fe2000fffe0ff */
[----:B------:R-:W-:-:S11]  /*1d30*/  UMOV UR4, UR5 ;  /* 0x0000000500047c82 */ /* 0x000fd60008000000 */
.L_x_38:
[----:B------:R-:W-:Y:S01]  /*1d40*/  ULEA UR17, UR4, UR7, 0x3 ;  /* 0x0000000704117291 */ /* 0x000fe2000f8e18ff */
[----:B--2---:R-:W-:Y:S01]  /*1d50*/  @!P3 MOV R2, 0x6000 ;  /* 0x000060000002b802 */ /* 0x004fe20000000f00 */
[----:B--2-4-:R-:W-:Y:S10]  /*1d60*/  @P0 BRA `(.L_x_33) ;  /* 0x00000000000c0947 */ /* 0x014ff40003800000 */
[----:B------:R-:W-:-:S04]  /*1d70*/  SHF.L.U32 R3, R12, 0x1f, RZ ;  /* 0x0000001f0c037819 */ /* 0x000fc800000006ff */
[----:B------:R-:W2:Y:S02]  /*1d80*/  SYNCS.PHASECHK.TRANS64.TRYWAIT P0, [UR17+0x18], R3 ;  /* 0x00001803ff0075a7 */ /* 0x000ea40008001111 */
[----:B--2---:R-:W-:Y:S05]  /*1d90*/  @!P0 BRA `(.L_x_34) ;  /* 0x0000006c00208947 */ /* 0x004fea0003800000 */
.L_x_33:
[----:B------:R2:W-:Y:S01]  /*1da0*/  @!P3 SYNCS.ARRIVE.TRANS64 RZ, [UR17], R2 ;  /* 0x00000002ffffb9a7 */ /* 0x0005e20008000011 */
[----:B------:R-:W-:-:S04]  /*1db0*/  ULOP3.LUT UR5, UR24, 0x2, URZ, 0xfc, !UPT ;  /* 0x0000000218057892 */ /* 0x000fc8000f8efcff */
[----:B------:R-:W-:-:S09]  /*1dc0*/  UISETP.NE.AND UP0, UPT, UR5, 0x2, UPT ;  /* 0x000000020500788c */ /* 0x000fd2000bf05270 */
[----:B------:R-:W-:Y:S05]  /*1dd0*/  BRA.U UP0, `(.L_x_35) ;  /* 0x0000000100047547 */ /* 0x000fea000b800000 */
[----:B------:R-:W-:Y:S05]  /*1de0*/  BPT.TRAP 0x1 ;  /* 0x000000040000795c */ /* 0x000fea0000300000 */
.L_x_35:
[----:B------:R-:W-:Y:S04]  /*1df0*/  BSSY.RECONVERGENT B0, `(.L_x_36) ;  /* 0x0000003000007945 */ /* 0x000fe80003800200 */
[----:B------:R-:W-:Y:S05]  /*1e00*/  @P2 BRA `(.L_x_37) ;  /* 0x0000000000042947 */ /* 0x000fea0003800000 */
[----:B------:R-:W-:Y:S05]  /*1e10*/  BPT.TRAP 0x1 ;  /* 0x000000040000795c */ /* 0x000fea0000300000 */
.L_x_37:
[----:B------:R-:W-:Y:S05]  /*1e20*/  BSYNC.RECONVERGENT B0 ;  /* 0x0000000000007941 */ /* 0x000fea0003800200 */
.L_x_36:
[----:B------:R-:W-:Y:S02]  /*1e30*/  UIADD3 UR5, UPT, UPT, UR4, 0x1, URZ ;  /* 0x0000000104057890 */ /* 0x000fe4000fffe0ff */
[----:B------:R-:W-:Y:S02]  /*1e40*/  UIADD3 UR14, UP1, UPT, UR26, 0x80, URZ ;  /* 0x000000801a0e7890 */ /* 0x000fe4000ff3e0ff */
[----:B------:R-:W-:Y:S02]  /*1e50*/  UISETP.NE.AND UP0, UPT, UR5, 0x3, UPT ;  /* 0x000000030500788c */ /* 0x000fe4000bf05270 */
[----:B------:R-:W-:Y:S02]  /*1e60*/  USHF.L.U32 UR18, UR13, 0x5, URZ ;  /* 0x000000050d127899 */ /* 0x000fe400080006ff */
[----:B------:R-:W-:Y:S02]  /*1e70*/  USEL UR8, URZ, 0x1, UP0 ;  /* 0x00000001ff087887 */ /* 0x000fe40008000000 */
[----:B------:R-:W-:-:S02]  /*1e80*/  USEL UR5, UR5, URZ, UP0 ;  /* 0x000000ff05057287 */ /* 0x000fc40008000000 */
[----:B------:R-:W-:Y:S02]  /*1e90*/  UIADD3 UR22, UP0, UPT, UR26, 0x180, URZ ;  /* 0x000001801a167890 */ /* 0x000fe4000ff1e0ff */
[----:B------:R-:W-:Y:S01]  /*1ea0*/  LOP3.LUT R12, R12, UR8, RZ, 0x3c, !PT ;  /* 0x000000080c0c7c12 */ /* 0x000fe2000f8e3cff */
[----:B------:R-:W-:Y:S02]  /*1eb0*/  ULEA UR6, UR5, UR7, 0x3 ;  /* 0x0000000705067291 */ /* 0x000fe4000f8e18ff */
[----:B------:R-:W-:Y:S01]  /*1ec0*/  ULEA UR8, UR4, UR7, 0xe ;  /* 0x0000000704087291 */ /* 0x000fe2000f8e70ff */
[----:B-1----:R-:W-:Y:S01]  /*1ed0*/  SHF.L.U32 R0, R12, 0x1f, RZ ;  /* 0x0000001f0c007819 */ /* 0x002fe200000006ff */
[----:B------:R-:W-:Y:S02]  /*1ee0*/  ULEA UR16, UR4, UR29, 0xd ;  /* 0x0000001d04107291 */ /* 0x000fe4000f8e68ff */
[----:B------:R-:W-:Y:S02]  /*1ef0*/  UIADD3.X UR15, UPT, UPT, URZ, UR27, URZ, UP1, !UPT ;  /* 0x0000001bff0f7290 */ /* 0x000fe40008ffe4ff */
[----:B------:R-:W-:Y:S01]  /*1f00*/  UIADD3 UR8, UPT, UPT, UR8, 0xe800, URZ ;  /* 0x0000e80008087890 */ /* 0x000fe2000fffe0ff */
[----:B------:R3:W4:Y:S01]  /*1f10*/  SYNCS.PHASECHK.TRANS64.TRYWAIT P0, [UR6+0x18], R0 ;  /* 0x00001800ff0075a7 */ /* 0x0007220008001106 */
[----:B------:R-:W-:Y:S01]  /*1f20*/  UIADD3.X UR23, UPT, UPT, URZ, UR27, URZ, UP0, !UPT ;  /* 0x0000001bff177290 */ /* 0x000fe200087fe4ff */
[----:B------:R-:W-:Y:S01]  /*1f30*/  UMOV UR6, 0x30000 ;  /* 0x0003000000067882 */ /* 0x000fe20000000000 */
[----:B------:R-:W-:Y:S01]  /*1f40*/  UMOV UR30, 0x0 ;  /* 0x00000000001e7882 */ /* 0x000fe20000000000 */
[----:B------:R-:W-:Y:S01]  /*1f50*/  UMOV UR31, 0x10000000 ;  /* 0x10000000001f7882 */ /* 0x000fe20000000000 */
[----:B------:R-:W-:Y:S01]  /*1f60*/  UMOV UR19, UR35 ;  /* 0x0000002300137c82 */ /* 0x000fe20008000000 */
[----:B------:R-:W-:Y:S01]  /*1f70*/  UMOV UR20, UR36 ;  /* 0x0000002400147c82 */ /* 0x000fe20008000000 */
[----:B------:R-:W-:Y:S01]  /*1f80*/  UMOV UR12, UR36 ;  /* 0x00000024000c7c82 */ /* 0x000fe20008000000 */
[----:B------:R-:W-:Y:S01]  /*1f90*/  UMOV UR9, UR17 ;  /* 0x0000001100097c82 */ /* 0x000fe20008000000 */
[----:B------:R-:W-:Y:S01]  /*1fa0*/  UMOV UR10, UR18 ;  /* 0x00000012000a7c82 */ /* 0x000fe20008000000 */
[----:B------:R3:W-:Y:S01]  /*1fb0*/  UTMALDG.3D.MULTICAST [UR16], [UR14], UR6, desc[UR30] ;  /* 0x00001e100e0073b4 */ /* 0x0007e20008011806 */
[----:B------:R-:W-:Y:S01]  /*1fc0*/  UIADD3 UR13, UPT, UPT, UR13, 0x1, URZ ;  /* 0x000000010d0d7890 */ /* 0x000fe2000fffe0ff */
[----:B------:R-:W-:-:S03]  /*1fd0*/  UMOV UR4, UR5 ;  /* 0x0000000500047c82 */ /* 0x000fc60008000000 */
[----:B------:R-:W-:Y:S01]  /*1fe0*/  UISETP.NE.AND UP0, UPT, UR13, UR25, UPT ;  /* 0x000000190d00728c */ /* 0x000fe2000bf05270 */
[----:B------:R3:W-:Y:S08]  /*1ff0*/  UTMALDG.3D [UR8], [UR22], desc[UR30] ;  /* 0x00001e08160075b4 */ /* 0x0007f00008011000 */
[----:B---3--:R-:W-:Y:S05]  /*2000*/  BRA.U UP0, `(.L_x_38) ;  /* 0xfffffffd004c7547 */ /* 0x008fea000b83ffff */
.L_x_32:
[C---:B------:R-:W-:Y:S01]  /*2010*/  LEA R3, R11.reuse, UR7, 0x3 ;  /* 0x000000070b037c11 */ /* 0x040fe2000f8e18ff */
[----:B------:R-:W-:Y:S01]  /*2020*/  NOP ;  /* 0x0000000000007918 */ /* 0x000fe20000000000 */
[----:B-1----:R-:W-:Y:S02]  /*2030*/  SHF.L.U32 R0, R10, 0x1f, RZ ;  /* 0x0000001f0a007819 */ /* 0x002fe400000006ff */
[----:B------:R-:W-:Y:S02]  /*2040*/  LEA R5, R11, UR7, 0x4 ;  /* 0x000000070b057c11 */ /* 0x000fe4000f8e20ff */
[----:B--2-4-:R-:W1:Y:S02]  /*2050*/  SYNCS.PHASECHK.TRANS64.TRYWAIT P0, [R3+URZ+0x80], R0 ;  /* 0x00008000030075a7 */ /* 0x014e6400080011ff */
[----:B-1----:R-:W-:Y:S05]  /*2060*/  @!P0 BRA `(.L_x_39) ;  /* 0x0000006800848947 */ /* 0x002fea0003800000 */
.L_x_140:
[----:B------:R-:W2:Y:S01]  /*2070*/  LDS.128 R4, [R5+0x110] ;  /* 0x0001100005047984 */ /* 0x000ea20000000c00 */
[----:B------:R-:W-:Y:S01]  /*2080*/  UISETP.GE.AND UP0, UPT, UR42, 0x1, UPT ;  /* 0x000000012a00788c */ /* 0x000fe2000bf06270 */
[----:B------:R-:W-:Y:S01]  /*2090*/  @!PT LDS RZ, [RZ] ;  /* 0x00000000fffff984 */ /* 0x000fe20000000800 */
[----:B------:R-:W-:Y:S01]  /*20a0*/  @!PT LDS RZ, [RZ] ;  /* 0x00000000fffff984 */ /* 0x000fe20000000800 */
[----:B------:R-:W-:Y:S01]  /*20b0*/  @!PT LDS RZ, [RZ] ;  /* 0x00000000fffff984 */ /* 0x000fe20000000800 */
[----:B------:R-:W-:Y:S01]  /*20c0*/  @!PT LDS RZ, [RZ] ;  /* 0x00000000fffff984 */ /* 0x000fe20000000800 */
[----:B------:R3:W-:Y:S06]  /*20d0*/  MEMBAR.ALL.CTA ;  /* 0x0000000000007992 */ /* 0x0007ec0000008000 */
[----:B---3--:R-:W3:Y:S01]  /*20e0*/  FENCE.VIEW.ASYNC.S ;  /* 0x00000000000073c6 */ /* 0x008ee20000000000 */
[----:B--2---:R-:W-:-:S13]  /*20f0*/  LOP3.LUT P0, RZ, R6, 0x1, RZ, 0xc0, !PT ;  /* 0x0000000106ff7812 */ /* 0x004fda000780c0ff */
[----:B---3--:R-:W-:Y:S01]  /*2100*/  VOTEU.ANY UP1, P0 ;  /* 0x0000000000ff7886 */ /* 0x008fe20000020100 */
[----:B------:R-:W-:-:S13]  /*2110*/  PLOP3.LUT P0, PT, PT, PT, UP1, 0x80, 0x8 ;  /* 0x000000000008781c */ /* 0x000fda0003f0f018 */
[----:B-1----:R-:W-:Y:S02]  /*2120*/  @P0 LOP3.LUT R0, R5, 0xffff, RZ, 0xc0, !PT ;  /* 0x0000ffff05000812 */ /* 0x002fe400078ec0ff */
[----:B------:R-:W-:Y:S02]  /*2130*/  @P0 MOV R2, R4 ;  /* 0x0000000400020202 */ /* 0x000fe40000000f00 */
[----:B------:R-:W-:Y:S01]  /*2140*/  @P0 R2UR UR6, R0 ;  /* 0x00000000000602ca */ /* 0x000fe200000e0000 */
[----:B------:R-:W-:Y:S01]  /*2150*/  VIADD R0, R3, 0x90 ;  /* 0x0000009003007836 */ /* 0x000fe20000000000 */
[----:B------:R-:W-:Y:S02]  /*2160*/  @P0 SHF.R.U32.HI R4, RZ, 0x10, R5 ;  /* 0x00000010ff040819 */ /* 0x000fe40000011605 */
[----:B------:R-:W-:Y:S02]  /*2170*/  @P0 R2UR UR8, R2 ;  /* 0x00000000020802ca */ /* 0x000fe400000e0000 */
[----:B------:R-:W-:-:S02]  /*2180*/  PRMT R0, RZ, 0x654, R0 ;  /* 0x00000654ff007816 */ /* 0x000fc40000000000 */
[----:B------:R-:W-:Y:S02]  /*2190*/  @P0 R2UR UR4, R4 ;  /* 0x00000000040402ca */ /* 0x000fe400000e0000 */
[----:B------:R1:W-:Y:S03]  /*21a0*/  SYNCS.ARRIVE.TRANS64.RED.A1T0 RZ, [R0+URZ], RZ ;  /* 0x000000ff00ff79a7 */ /* 0x0003e600081004ff */
[----:B------:R-:W-:-:S04]  /*21b0*/  @UP1 UMOV UR37, UR6 ;  /* 0x0000000600251c82 */ /* 0x000fc80008000000 */
[----:B------:R-:W-:-:S04]  /*21c0*/  @UP1 UMOV UR38, UR8 ;  /* 0x0000000800261c82 */ /* 0x000fc80008000000 */
[----:B------:R-:W-:Y:S01]  /*21d0*/  @UP1 UMOV UR36, UR4 ;  /* 0x0000000400241c82 */ /* 0x000fe20008000000 */
[----:B------:R-:W-:Y:S05]  /*21e0*/  BRA.U !UP0, `(.L_x_40) ;  /* 0x0000000108d47547 */ /* 0x000fea000b800000 */
[----:B------:R-:W2:Y:S01]  /*21f0*/  LDCU.128 UR12, c[0x0][0xb10] ;  /* 0x00016200ff0c77ac */ /* 0x000ea20008000c00 */
[----:B------:R-:W3:Y:S01]  /*2200*/  LDCU UR25, c[0x0][0xb20] ;  /* 0x00016400ff1977ac */ /* 0x000ee20008000800 */
[----:B------:R-:W4:Y:S01]  /*2210*/  LDCU UR20, c[0x0][0xb0c] ;  /* 0x00016180ff1477ac */ /* 0x000f220008000800 */
[----:B------:R-:W1:Y:S01]  /*2220*/  LDCU.64 UR10, c[0x0][0xb28] ;  /* 0x00016500ff0a77ac */ /* 0x000e620008000a00 */
[----:B------:R-:W-:Y:S02]  /*2230*/  UISETP.NE.AND UP3, UPT, UR42, 0x1, UPT ;  /* 0x000000012a00788c */ /* 0x000fe4000bf65270 */
[----:B--2---:R-:W-:Y:S02]  /*2240*/  UIMAD.WIDE.U32 UR16, UR39, UR15, URZ ;  /* 0x0000000f271072a5 */ /* 0x004fe4000f8e00ff */
[----:B------:R-:W-:Y:S02]  /*2250*/  UIMAD.WIDE.U32 UR8, UR40, UR12, URZ ;  /* 0x0000000c280872a5 */ /* 0x000fe4000f8e00ff */
[----:B------:R-:W-:-:S02]  /*2260*/  UISETP.NE.AND UP0, UPT, UR14, 0x1, UPT ;  /* 0x000000010e00788c */ /* 0x000fc4000bf05270 */
[----:B------:R-:W-:Y:S01]  /*2270*/  UIMAD.WIDE.U32 UR22, UR37, UR15, URZ ;  /* 0x0000000f251672a5 */ /* 0x000fe2000f8e00ff */
[----:B------:R-:W-:Y:S02]  /*2280*/  UMOV UR16, UR17 ;  /* 0x0000001100107c82 */ /* 0x000fe40008000000 */
[----:B------:R-:W-:Y:S01]  /*2290*/  UMOV UR8, UR9 ;  /* 0x0000000900087c82 */ /* 0x000fe20008000000 */
[----:B---3--:R-:W-:Y:S02]  /*22a0*/  USHF.R.U32.HI UR16, URZ, UR25, UR16 ;  /* 0x00000019ff107299 */ /* 0x008fe40008011610 */
[----:B----4-:R-:W-:Y:S02]  /*22b0*/  UISETP.NE.AND UP2, UPT, UR20, 0x1, UPT ;  /* 0x000000011400788c */ /* 0x010fe4000bf45270 */
[----:B------:R-:W-:Y:S02]  /*22c0*/  USHF.R.U32.HI UR8, URZ, UR13, UR8 ;  /* 0x0000000dff087299 */ /* 0x000fe40008011608 */
[----:B------:R-:W-:-:S02]  /*22d0*/  USEL UR6, UR39, UR16, !UP0 ;  /* 0x0000001027067287 */ /* 0x000fc4000c000000 */
[----:B------:R-:W-:Y:S02]  /*22e0*/  USEL UR8, UR40, UR8, !UP2 ;  /* 0x0000000828087287 */ /* 0x000fe4000d000000 */
[----:B-1----:R-:W-:Y:S01]  /*22f0*/  UIMAD.WIDE.U32 UR16, UR6, UR10, URZ ;  /* 0x0000000a061072a5 */ /* 0x002fe2000f8e00ff */
[----:B------:R-:W-:Y:S01]  /*2300*/  UMOV UR4, UR23 ;  /* 0x0000001700047c82 */ /* 0x000fe20008000000 */
[----:B------:R-:W-:Y:S02]  /*2310*/  UIMAD.WIDE.U32 UR18, UR38, UR12, URZ ;  /* 0x0000000c261272a5 */ /* 0x000fe4000f8e00ff */
[----:B------:R-:W-:-:S03]  /*2320*/  UIMAD.WIDE.U32 UR22, UR8, UR10, URZ ;  /* 0x0000000a081672a5 */ /* 0x000fc6000f8e00ff */
[----:B------:R-:W-:Y:S01]  /*2330*/  UMOV UR16, UR17 ;  /* 0x0000001100107c82 */ /* 0x000fe20008000000 */
[----:B------:R-:W-:Y:S02]  /*2340*/  USHF.R.U32.HI UR4, URZ, UR25, UR4 ;  /* 0x00000019ff047299 */ /* 0x000fe40008011604 */
[----:B------:R-:W-:Y:S01]  /*2350*/  @UP3 USHF.R.U32.HI UR6, URZ, UR11, UR16 ;  /* 0x0000000bff063299 */ /* 0x000fe20008011610 */
[----:B------:R-:W-:Y:S01]  /*2360*/  UMOV UR18, UR19 ;  /* 0x0000001300127c82 */ /* 0x000fe20008000000 */
[----:B------:R-:W-:Y:S01]  /*2370*/  UMOV UR22, UR23 ;  /* 0x0000001700167c82 */ /* 0x000fe20008000000 */
[----:B------:R-:W-:Y:S02]  /*2380*/  USHF.R.U32.HI UR13, URZ, UR13, UR18 ;  /* 0x0000000dff0d7299 */ /* 0x000fe40008011612 */
[----:B------:R-:W-:Y:S02]  /*2390*/  USEL UR4, UR37, UR4, !UP0 ;  /* 0x0000000425047287 */ /* 0x000fe4000c000000 */
[----:B------:R-:W-:-:S02]  /*23a0*/  @UP3 USHF.R.U32.HI UR8, URZ, UR11, UR22 ;  /* 0x0000000bff083299 */ /* 0x000fc40008011616 */
[----:B------:R-:W-:Y:S02]  /*23b0*/  UIMAD UR9, UR42, UR6, URZ ;  /* 0x000000062a0972a4 */ /* 0x000fe4000f8e02ff */
[----:B------:R-:W-:Y:S02]  /*23c0*/  USEL UR6, UR38, UR13, !UP2 ;  /* 0x0000000d26067287 */ /* 0x000fe4000d000000 */
[----:B------:R-:W-:Y:S02]  /*23d0*/  UIMAD UR12, UR42, UR8, URZ ;  /* 0x000000082a0c72a4 */ /* 0x000fe4000f8e02ff */
[----:B------:R-:W-:Y:S02]  /*23e0*/  UISETP.GE.AND UP0, UPT, UR4, UR9, UPT ;  /* 0x000000090400728c */ /* 0x000fe4000bf06270 */
[----:B------:R-:W-:Y:S02]  /*23f0*/  UIMAD.WIDE.U32 UR16, UR4, UR10, URZ ;  /* 0x0000000a041072a5 */ /* 0x000fe4000f8e00ff */
[----:B------:R-:W-:-:S02]  /*2400*/  UISETP.GE.OR UP0, UPT, UR6, UR12, UP0 ;  /* 0x0000000c0600728c */ /* 0x000fc40008706670 */
        /* <DEDUP_REMOVED lines=19> */
.L_x_40:
[----:B------:R-:W2:Y:S02]  /*2540*/  LDCU UR4, c[0x0][0xb30] ;  /* 0x00016600ff0477ac */ /* 0x000ea40008000800 */
[----:B--2---:R-:W-:-:S09]  /*2550*/  UISETP.NE.AND UP0, UPT, UR4, 0x1, UPT ;  /* 0x000000010400788c */ /* 0x004fd2000bf05270 */
[----:B------:R-:W-:Y:S05]  /*2560*/  BRA.U UP0, `(.L_x_41) ;  /* 0x0000000100447547 */ /* 0x000fea000b800000 */
[----:B------:R-:W2:Y:S01]  /*2570*/  LDCU.128 UR12, c[0x0][0xb10] ;  /* 0x00016200ff0c77ac */ /* 0x000ea20008000c00 */
[----:B------:R-:W3:Y:S01]  /*2580*/  LDCU UR16, c[0x0][0xb0c] ;  /* 0x00016180ff1077ac */ /* 0x000ee20008000800 */
[----:B------:R-:W4:Y:S01]  /*2590*/  LDCU UR17, c[0x0][0xb20] ;  /* 0x00016400ff1177ac */ /* 0x000f220008000800 */
[----:B--2---:R-:W-:Y:S02]  /*25a0*/  UIMAD.WIDE.U32 UR10, UR38, UR12, URZ ;  /* 0x0000000c260a72a5 */ /* 0x004fe4000f8e00ff */
[----:B------:R-:W-:Y:S02]  /*25b0*/  UIMAD.WIDE.U32 UR8, UR37, UR15, URZ ;  /* 0x0000000f250872a5 */ /* 0x000fe4000f8e00ff */
[----:B---3--:R-:W-:Y:S02]  /*25c0*/  UISETP.NE.AND UP2, UPT, UR16, 0x1, UPT ;  /* 0x000000011000788c */ /* 0x008fe4000bf45270 */
[----:B------:R-:W-:Y:S01]  /*25d0*/  UISETP.NE.AND UP0, UPT, UR14, 0x1, UPT ;  /* 0x000000010e00788c */ /* 0x000fe2000bf05270 */
[----:B------:R-:W-:-:S02]  /*25e0*/  UMOV UR6, UR11 ;  /* 0x0000000b00067c82 */ /* 0x000fc40008000000 */
[----:B------:R-:W-:Y:S01]  /*25f0*/  UMOV UR4, UR9 ;  /* 0x0000000900047c82 */ /* 0x000fe20008000000 */
[----:B------:R-:W-:Y:S02]  /*2600*/  USHF.R.U32.HI UR6, URZ, UR13, UR6 ;  /* 0x0000000dff067299 */ /* 0x000fe40008011606 */
[----:B----4-:R-:W-:Y:S02]  /*2610*/  USHF.R.U32.HI UR4, URZ, UR17, UR4 ;  /* 0x00000011ff047299 */ /* 0x010fe40008011604 */
[----:B------:R-:W-:Y:S02]  /*2620*/  USEL UR6, UR38, UR6, !UP2 ;  /* 0x0000000626067287 */ /* 0x000fe4000d000000 */
[----:B------:R-:W-:-:S04]  /*2630*/  USEL UR4, UR37, UR4, !UP0 ;  /* 0x0000000425047287 */ /* 0x000fc8000c000000 */
[----:B------:R-:W-:Y:S02]  /*2640*/  UIADD3 UR8, UPT, UPT, UR6, -UR4, URZ ;  /* 0x8000000406087290 */ /* 0x000fe4000fffe0ff */
[----:B------:R-:W-:Y:S02]  /*2650*/  UIADD3 UR4, UPT, UPT, -UR6, UR4, URZ ;  /* 0x0000000406047290 */ /* 0x000fe4000fffe1ff */
[----:B------:R-:W-:Y:S02]  /*2660*/  UIMAD UR37, UR8, UR14, UR37 ;  /* 0x0000000e082572a4 */ /* 0x000fe4000f8e0225 */
[----:B------:R-:W-:-:S12]  /*2670*/  UIMAD UR38, UR4, UR16, UR38 ;  /* 0x00000010042672a4 */ /* 0x000fd8000f8e0226 */
.L_x_41:
[----:B------:R-:W-:Y:S01]  /*2680*/  VIADD R11, R11, 0x1 ;  /* 0x000000010b0b7836 */ /* 0x000fe20000000000 */
[----:B------:R-:W-:Y:S02]  /*2690*/  R2UR UR6, R66 ;  /* 0x00000000420672ca */ /* 0x000fe400000e0000 */
[----:B------:R-:W-:Y:S02]  /*26a0*/  R2UR UR4, R65 ;  /* 0x00000000410472ca */ /* 0x000fe400000e0000 */
[C---:B------:R-:W-:Y:S02]  /*26b0*/  ISETP.NE.AND P0, PT, R11.reuse, 0x2, PT ;  /* 0x000000020b00780c */ /* 0x040fe40003f05270 */
[----:B------:R-:W-:Y:S02]  /*26c0*/  PLOP3.LUT P1, PT, PT, PT, PT, 0x80, 0x8 ;  /* 0x000000000008781c */ /* 0x000fe40003f2f070 */
[----:B------:R-:W-:Y:S02]  /*26d0*/  SEL R3, RZ, 0x1, P0 ;  /* 0x00000001ff037807 */ /* 0x000fe40000000000 */
[----:B------:R-:W-:-:S02]  /*26e0*/  SEL R11, R11, RZ, P0 ;  /* 0x000000ff0b0b7207 */ /* 0x000fc40000000000 */
[----:B------:R-:W-:Y:S01]  /*26f0*/  LOP3.LUT R10, R10, R3, RZ, 0x3c, !PT ;  /* 0x000000030a0a7212 */ /* 0x000fe200078e3cff */
[----:B------:R-:W-:Y:S02]  /*2700*/  UIADD3 UR16, UPT, UPT, UR38, UR6, URZ ;  /* 0x0000000626107290 */ /* 0x000fe4000fffe0ff */
[----:B------:R-:W-:Y:S01]  /*2710*/  UIADD3 UR20, UPT, UPT, UR37, UR4, URZ ;  /* 0x0000000425147290 */ /* 0x000fe2000fffe0ff */
[----:B------:R-:W-:Y:S11]  /*2720*/  BRA.U UP1, `(.L_x_42) ;  /* 0xfffffff101507547 */ /* 0x000ff6000b83ffff */
[----:B------:R-:W-:Y:S01]  /*2730*/  UIADD3 UR7, UPT, UPT, UR7, 0x18, URZ ;  /* 0x0000001807077890 */ /* 0x000fe2000fffe0ff */
[----:B------:R-:W-:-:S03]  /*2740*/  SHF.L.U32 R3, R12, 0x1f, RZ ;  /* 0x0000001f0c037819 */ /* 0x000fc600000006ff */
[----:B------:R-:W-:-:S09]  /*2750*/  ULEA UR4, UR5, UR7, 0x3 ;  /* 0x0000000705047291 */ /* 0x000fd2000f8e18ff */
[----:B------:R-:W2:Y:S02]  /*2760*/  SYNCS.PHASECHK.TRANS64.TRYWAIT P0, [UR4], R3 ;  /* 0x00000003ff0075a7 */ /* 0x000ea40008001104 */
[----:B--2---:R-:W-:Y:S05]  /*2770*/  @!P0 BRA `(.L_x_43) ;  /* 0x0000006000d48947 */ /* 0x004fea0003800000 */
.L_x_142:
[----:B------:R-:W-:-:S04]  /*2780*/  UIADD3 UR4, UPT, UPT, UR5, 0x1, URZ ;  /* 0x0000000105047890 */ /* 0x000fc8000fffe0ff */
[----:B------:R-:W-:-:S04]  /*2790*/  UISETP.NE.AND UP0, UPT, UR4, 0x3, UPT ;  /* 0x000000030400788c */ /* 0x000fc8000bf05270 */
[----:B------:R-:W-:Y:S02]  /*27a0*/  USEL UR6, URZ, 0x1, UP0 ;  /* 0x00000001ff067887 */ /* 0x000fe40008000000 */
[----:B------:R-:W-:-:S04]  /*27b0*/  USEL UR4, UR4, URZ, UP0 ;  /* 0x000000ff04047287 */ /* 0x000fc80008000000 */
[----:B------:R-:W-:Y:S01]  /*27c0*/  ULEA UR5, UR4, UR7, 0x3 ;  /* 0x0000000704057291 */ /* 0x000fe2000f8e18ff */
[----:B------:R-:W-:-:S04]  /*27d0*/  LOP3.LUT R12, R12, UR6, RZ, 0x3c, !PT ;  /* 0x000000060c0c7c12 */ /* 0x000fc8000f8e3cff */
[----:B-1----:R-:W-:-:S04]  /*27e0*/  SHF.L.U32 R3, R12, 0x1f, RZ ;  /* 0x0000001f0c037819 */ /* 0x002fc800000006ff */
[----:B------:R-:W1:Y:S02]  /*27f0*/  SYNCS.PHASECHK.TRANS64.TRYWAIT P0, [UR5], R3 ;  /* 0x00000003ff0075a7 */ /* 0x000e640008001105 */
[----:B-1----:R-:W-:Y:S05]  /*2800*/  @!P0 BRA `(.L_x_44) ;  /* 0x0000006000c88947 */ /* 0x002fea0003800000 */
.L_x_144:
[----:B------:R-:W-:-:S04]  /*2810*/  UIADD3 UR4, UPT, UPT, UR4, 0x1, URZ ;  /* 0x0000000104047890 */ /* 0x000fc8000fffe0ff */
[----:B------:R-:W-:-:S04]  /*2820*/  UISETP.NE.AND UP0, UPT, UR4, 0x3, UPT ;  /* 0x000000030400788c */ /* 0x000fc8000bf05270 */
[----:B------:R-:W-:Y:S02]  /*2830*/  USEL UR5, URZ, 0x1, UP0 ;  /* 0x00000001ff057887 */ /* 0x000fe40008000000 */
[----:B------:R-:W-:-:S04]  /*2840*/  USEL UR4, UR4, URZ, UP0 ;  /* 0x000000ff04047287 */ /* 0x000fc80008000000 */
[----:B------:R-:W-:Y:S01]  /*2850*/  ULEA UR4, UR4, UR7, 0x3 ;  /* 0x0000000704047291 */ /* 0x000fe2000f8e18ff */
[----:B-1----:R-:W-:-:S04]  /*2860*/  LOP3.LUT R3, R12, UR5, RZ, 0x3c, !PT ;  /* 0x000000050c037c12 */ /* 0x002fc8000f8e3cff */
[----:B------:R-:W-:Y:S01]  /*2870*/  SHF.L.U32 R3, R3, 0x1f, RZ ;  /* 0x0000001f03037819 */ /* 0x000fe200000006ff */
[----:B------:R-:W-:-:S07]  /*2880*/  IMAD.U32 R0, RZ, RZ, UR4 ;  /* 0x00000004ff007e24 */ /* 0x000fce000f8e00ff */
.L_x_45:
[----:B-1----:R1:W2:Y:S02]  /*2890*/  SYNCS.PHASECHK.TRANS64.TRYWAIT P0, [R0+URZ], R3 ;  /* 0x00000003000075a7 */ /* 0x0022a400080011ff */
[----:B--2---:R-:W-:Y:S05]  /*28a0*/  @!P0 NANOSLEEP.SYNCS 0x989680 ;  /* 0x009896800000895d */ /* 0x004fea0003900000 */
[----:B------:R-:W2:Y:S02]  /*28b0*/  @!P0 SYNCS.PHASECHK.TRANS64 P0, [R0+URZ], R3 ;  /* 0x00000003000085a7 */ /* 0x000ea400080010ff */
[----:B--2---:R-:W-:Y:S05]  /*28c0*/  @P0 EXIT ;  /* 0x000000000000094d */ /* 0x004fea0003800000 */
[----:B------:R-:W-:Y:S05]  /*28d0*/  BRA `(.L_x_45) ;  /* 0xfffffffc00ec7947 */ /* 0x000fea000383ffff */
.L_x_22:
[----:B------:R-:W1:Y:S02]  /*28e0*/  S2UR UR4, SR_CgaCtaId ;  /* 0x00000000000479c3 */ /* 0x000e640000008800 */
[----:B-1----:R-:W-:-:S04]  /*28f0*/  UISETP.NE.AND UP0, UPT, UR4, URZ, UPT ;  /* 0x000000ff0400728c */ /* 0x002fc8000bf05270 */
[----:B------:R-:W-:-:S09]  /*2900*/  UISETP.NE.OR UP0, UPT, UR17, 0x1, UP0 ;  /* 0x000000011100788c */ /* 0x000fd20008705670 */
[----:B------:R-:W-:Y:S05]  /*2910*/  BRA.U UP0, `(.L_x_46) ;  /* 0x00000005004c7547 */ /* 0x000fea000b800000 */
[----:B------:R-:W1:Y:S01]  /*2920*/  S2UR UR5, SR_CgaCtaId ;  /* 0x00000000000579c3 */ /* 0x000e620000008800 */
[----:B------:R-:W-:Y:S01]  /*2930*/  UMOV UR4, 0x400 ;  /* 0x0000040000047882 */ /* 0x000fe20000000000 */
[----:B------:R-:W-:Y:S01]  /*2940*/  ISETP.GE.U32.AND P2, PT, R0, 0x2, PT ;  /* 0x000000020000780c */ /* 0x000fe20003f46070 */
[----:B------:R-:W-:Y:S01]  /*2950*/  IMAD.MOV.U32 R12, RZ, RZ, 0x1 ;  /* 0x00000001ff0c7424 */ /* 0x000fe200078e00ff */
[----:B------:R-:W-:Y:S02]  /*2960*/  CS2R R10, SRZ ;  /* 0x00000000000a7805 */ /* 0x000fe4000001ff00 */
[----:B------:R-:W-:Y:S01]  /*2970*/  CS2R R8, SRZ ;  /* 0x0000000000087805 */ /* 0x000fe2000001ff00 */
[----:B-1----:R-:W-:-:S03]  /*2980*/  ULEA UR6, UR5, UR4, 0x18 ;  /* 0x0000000405067291 */ /* 0x002fc6000f8ec0ff */
[----:B------:R-:W-:-:S09]  /*2990*/  UMOV UR5, URZ ;  /* 0x000000ff00057c82 */ /* 0x000fd20008000000 */
.L_x_50:
[----:B------:R-:W-:Y:S02]  /*29a0*/  LEA R2, R8, UR6, 0x3 ;  /* 0x0000000608027c11 */ /* 0x000fe4000f8e18ff */
[----:B------:R-:W-:-:S03]  /*29b0*/  SHF.L.U32 R5, R9, 0x1f, RZ ;  /* 0x0000001f09057819 */ /* 0x000fc600000006ff */
[----:B------:R-:W-:Y:S01]  /*29c0*/  VIADD R4, R2, 0xf0 ;  /* 0x000000f002047836 */ /* 0x000fe20000000000 */
[----:B------:R-:W1:Y:S02]  /*29d0*/  SYNCS.PHASECHK.TRANS64.TRYWAIT P0, [R2+URZ+0xe0], R5 ;  /* 0x0000e005020075a7 */ /* 0x000e6400080011ff */
[----:B-1----:R-:W-:Y:S05]  /*29e0*/  @!P0 BRA `(.L_x_47) ;  /* 0x0000006000688947 */ /* 0x002fea0003800000 */
.L_x_145:
[----:B------:R-:W-:Y:S01]  /*29f0*/  ULEA UR4, UR5, UR6, 0x3 ;  /* 0x0000000605047291 */ /* 0x000fe2000f8e18ff */
[----:B------:R-:W-:Y:S02]  /*2a00*/  PRMT R4, RZ, 0x654, R4 ;  /* 0x00000654ff047816 */ /* 0x000fe40000000004 */
[----:B-1----:R-:W-:Y:S01]  /*2a10*/  SHF.L.U32 R5, R12, 0x1f, RZ ;  /* 0x0000001f0c057819 */ /* 0x002fe200000006ff */
[----:B------:R-:W-:Y:S01]  /*2a20*/  UIADD3 UR7, UPT, UPT, UR4, 0x80, URZ ;  /* 0x0000008004077890 */ /* 0x000fe2000fffe0ff */
[----:B------:R1:W-:Y:S05]  /*2a30*/  SYNCS.ARRIVE.TRANS64.RED.A1T0 RZ, [R4+URZ], RZ ;  /* 0x000000ff04ff79a7 */ /* 0x0003ea00081004ff */
[----:B------:R-:W-:Y:S01]  /*2a40*/  IMAD.U32 R7, RZ, RZ, UR7 ;  /* 0x00000007ff077e24 */ /* 0x000fe2000f8e00ff */
[----:B------:R-:W2:Y:S04]  /*2a50*/  SYNCS.PHASECHK.TRANS64.TRYWAIT P0, [UR4+0x90], R5 ;  /* 0x00009005ff0075a7 */ /* 0x000ea80008001104 */
[----:B------:R-:W-:Y:S01]  /*2a60*/  PRMT R6, R0, 0x654, R7 ;  /* 0x0000065400067816 */ /* 0x000fe20000000007 */
[----:B-1----:R-:W-:Y:S01]  /*2a70*/  @!P2 IMAD.MOV.U32 R4, RZ, RZ, 0x10 ;  /* 0x00000010ff04a424 */ /* 0x002fe200078e00ff */
[----:B--2---:R-:W-:Y:S06]  /*2a80*/  @!P0 BRA `(.L_x_48) ;  /* 0x0000006000548947 */ /* 0x004fec0003800000 */
.L_x_147:
[----:B------:R-:W-:Y:S01]  /*2a90*/  ULEA UR8, UR5, UR6, 0x4 ;  /* 0x0000000605087291 */ /* 0x000fe2000f8e20ff */
[----:B------:R-:W-:Y:S01]  /*2aa0*/  SEL R3, R6, R3, !P2 ;  /* 0x0000000306037207 */ /* 0x000fe20005000000 */
[----:B------:R-:W-:Y:S01]  /*2ab0*/  UIADD3 UR9, UPT, UPT, UR4, 0x80, URZ ;  /* 0x0000008004097890 */ /* 0x000fe2000fffe0ff */
[----:B-1----:R-:W-:Y:S01]  /*2ac0*/  LEA R2, R11, UR6, 0x3 ;  /* 0x000000060b027c11 */ /* 0x002fe2000f8e18ff */
[----:B------:R-:W-:Y:S01]  /*2ad0*/  UIADD3 UR8, UPT, UPT, UR8, 0x110, URZ ;  /* 0x0000011008087890 */ /* 0x000fe2000fffe0ff */
[----:B------:R-:W-:Y:S01]  /*2ae0*/  SHF.L.U32 R5, R10, 0x1f, RZ ;  /* 0x0000001f0a057819 */ /* 0x000fe200000006ff */
[----:B------:R1:W-:Y:S01]  /*2af0*/  @!P2 SYNCS.ARRIVE.TRANS64.RED RZ, [R3+URZ], R4 ;  /* 0x0000000403ffa9a7 */ /* 0x0003e200080004ff */
[----:B------:R-:W-:Y:S01]  /*2b00*/  UIADD3 UR4, UPT, UPT, UR5, 0x1, URZ ;  /* 0x0000000105047890 */ /* 0x000fe2000fffe0ff */
[----:B------:R-:W-:-:S03]  /*2b10*/  VIADD R8, R8, 0x1 ;  /* 0x0000000108087836 */ /* 0x000fc60000000000 */
[----:B------:R-:W-:Y:S02]  /*2b20*/  UISETP.NE.AND UP0, UPT, UR4, 0x2, UPT ;  /* 0x000000020400788c */ /* 0x000fe4000bf05270 */
[----:B------:R-:W-:Y:S06]  /*2b30*/  UGETNEXTWORKID.BROADCAST [UR8], [UR9] ;  /* 0x00000000080073ca */ /* 0x000fec0008000100 */
[----:B------:R-:W-:Y:S01]  /*2b40*/  USEL UR7, URZ, 0x1, UP0 ;  /* 0x00000001ff077887 */ /* 0x000fe20008000000 */
[----:B------:R-:W-:Y:S01]  /*2b50*/  ISETP.NE.AND P0, PT, R8, 0x2, PT ;  /* 0x000000020800780c */ /* 0x000fe20003f05270 */
[----:B------:R-:W-:Y:S01]  /*2b60*/  USEL UR5, UR4, URZ, UP0 ;  /* 0x000000ff04057287 */ /* 0x000fe20008000000 */
[----:B------:R-:W2:Y:S03]  /*2b70*/  SYNCS.PHASECHK.TRANS64.TRYWAIT P1, [R2+URZ+0x80], R5 ;  /* 0x00008005020075a7 */ /* 0x000ea600080211ff */
[----:B------:R-:W-:Y:S01]  /*2b80*/  LOP3.LUT R12, R12, UR7, RZ, 0x3c, !PT ;  /* 0x000000070c0c7c12 */ /* 0x000fe2000f8e3cff */
[----:B-12---:R-:W-:Y:S07]  /*2b90*/  @!P1 BRA `(.L_x_49) ;  /* 0x0000006000289947 */ /* 0x006fee0003800000 */
.L_x_148:
[C---:B------:R-:W-:Y:S01]  /*2ba0*/  LEA R4, R11.reuse, UR6, 0x4 ;  /* 0x000000060b047c11 */ /* 0x040fe2000f8e20ff */
[----:B-1----:R-:W-:Y:S01]  /*2bb0*/  VIADD R2, R2, 0x90 ;  /* 0x0000009002027836 */ /* 0x002fe20000000000 */
[----:B------:R-:W-:Y:S01]  /*2bc0*/  SEL R8, R8, RZ, P0 ;  /* 0x000000ff08087207 */ /* 0x000fe20000000000 */
[----:B------:R-:W-:-:S03]  /*2bd0*/  VIADD R11, R11, 0x1 ;  /* 0x000000010b0b7836 */ /* 0x000fc60000000000 */
[----:B------:R-:W1:Y:S01]  /*2be0*/  LDS.128 R4, [R4+0x110] ;  /* 0x0001100004047984 */ /* 0x000e620000000c00 */
[----:B------:R-:W-:Y:S02]  /*2bf0*/  PRMT R2, RZ, 0x654, R2 ;  /* 0x00000654ff027816 */ /* 0x000fe40000000002 */
[C---:B------:R-:W-:Y:S01]  /*2c00*/  ISETP.NE.AND P1, PT, R11.reuse, 0x2, PT ;  /* 0x000000020b00780c */ /* 0x040fe20003f25270 */
[----:B------:R-:W-:Y:S01]  /*2c10*/  @!PT LDS RZ, [RZ] ;  /* 0x00000000fffff984 */ /* 0x000fe20000000800 */
[----:B------:R-:W-:Y:S01]  /*2c20*/  @!PT LDS RZ, [RZ] ;  /* 0x00000000fffff984 */ /* 0x000fe20000000800 */
[----:B------:R-:W-:Y:S01]  /*2c30*/  @!PT LDS RZ, [RZ] ;  /* 0x00000000fffff984 */ /* 0x000fe20000000800 */
[----:B------:R-:W-:Y:S01]  /*2c40*/  @!PT LDS RZ, [RZ] ;  /* 0x00000000fffff984 */ /* 0x000fe20000000800 */
[----:B------:R2:W-:Y:S06]  /*2c50*/  MEMBAR.ALL.CTA ;  /* 0x0000000000007992 */ /* 0x0005ec0000008000 */
[----:B--2---:R-:W2:Y:S01]  /*2c60*/  FENCE.VIEW.ASYNC.S ;  /* 0x00000000000073c6 */ /* 0x004ea20000000000 */
[----:B------:R-:W-:Y:S01]  /*2c70*/  SEL R11, R11, RZ, P1 ;  /* 0x000000ff0b0b7207 */ /* 0x000fe20000800000 */
[----:B--2---:R2:W-:Y:S01]  /*2c80*/  SYNCS.ARRIVE.TRANS64.RED.A1T0 RZ, [R2+URZ], RZ ;  /* 0x000000ff02ff79a7 */ /* 0x0045e200081004ff */
[----:B-1----:R-:W-:-:S02]  /*2c90*/  LOP3.LUT P3, RZ, R6, 0x1, RZ, 0xc0, !PT ;  /* 0x0000000106ff7812 */ /* 0x002fc4000786c0ff */
[----:B------:R-:W-:-:S04]  /*2ca0*/  SEL R5, RZ, 0x1, P1 ;  /* 0x00000001ff057807 */ /* 0x000fc80000800000 */
[----:B------:R-:W-:Y:S02]  /*2cb0*/  LOP3.LUT R10, R10, R5, RZ, 0x3c, !PT ;  /* 0x000000050a0a7212 */ /* 0x000fe400078e3cff */
[----:B--2---:R-:W-:-:S04]  /*2cc0*/  SEL R2, RZ, 0x1, P0 ;  /* 0x00000001ff027807 */ /* 0x004fc80000000000 */
[----:B------:R-:W-:Y:S01]  /*2cd0*/  LOP3.LUT R9, R9, R2, RZ, 0x3c, !PT ;  /* 0x0000000209097212 */ /* 0x000fe200078e3cff */
[----:B------:R-:W-:Y:S06]  /*2ce0*/  @P3 BRA `(.L_x_50) ;  /* 0xfffffffc002c3947 */ /* 0x000fec000383ffff */
[----:B------:R-:W-:Y:S01]  /*2cf0*/  ULEA UR4, UR5, UR6, 0x3 ;  /* 0x0000000605047291 */ /* 0x000fe2000f8e18ff */
[----:B------:R-:W-:-:S08]  /*2d00*/  SHF.L.U32 R3, R12, 0x1f, RZ ;  /* 0x0000001f0c037819 */ /* 0x000fd000000006ff */
[----:B------:R-:W1:Y:S02]  /*2d10*/  SYNCS.PHASECHK.TRANS64 P0, [UR4+0x90], R3 ;  /* 0x00009003ff0075a7 */ /* 0x000e640008001004 */
[----:B-1----:R-:W-:Y:S05]  /*2d20*/  @P0 BRA `(.L_x_51) ;  /* 0x0000000000080947 */ /* 0x002fea0003800000 */
[----:B------:R-:W1:Y:S02]  /*2d30*/  SYNCS.PHASECHK.TRANS64.TRYWAIT P0, [UR4+0x90], R3 ;  /* 0x00009003ff0075a7 */ /* 0x000e640008001104 */
[----:B-1----:R-:W-:Y:S05]  /*2d40*/  @!P0 BRA `(.L_x_52) ;  /* 0x0000005c00d08947 */ /* 0x002fea0003800000 */
.L_x_51:
[----:B------:R-:W-:-:S04]  /*2d50*/  UIADD3 UR7, UPT, UPT, UR5, 0x1, URZ ;  /* 0x0000000105077890 */ /* 0x000fc8000fffe0ff */
[----:B------:R-:W-:-:S04]  /*2d60*/  UISETP.NE.AND UP0, UPT, UR7, 0x2, UPT ;  /* 0x000000020700788c */ /* 0x000fc8000bf05270 */
[----:B------:R-:W-:Y:S02]  /*2d70*/  USEL UR8, URZ, 0x1, UP0 ;  /* 0x00000001ff087887 */ /* 0x000fe40008000000 */
[----:B------:R-:W-:-:S04]  /*2d80*/  USEL UR7, UR7, URZ, UP0 ;  /* 0x000000ff07077287 */ /* 0x000fc80008000000 */
[----:B------:R-:W-:Y:S01]  /*2d90*/  ULEA UR7, UR7, UR6, 0x3 ;  /* 0x0000000607077291 */ /* 0x000fe2000f8e18ff */
[----:B-1----:R-:W-:-:S04]  /*2da0*/  LOP3.LUT R3, R12, UR8, RZ, 0x3c, !PT ;  /* 0x000000080c037c12 */ /* 0x002fc8000f8e3cff */
[----:B------:R-:W-:-:S04]  /*2db0*/  SHF.L.U32 R0, R3, 0x1f, RZ ;  /* 0x0000001f03007819 */ /* 0x000fc800000006ff */
[----:B------:R-:W1:Y:S02]  /*2dc0*/  SYNCS.PHASECHK.TRANS64 P0, [UR7+0x90], R0 ;  /* 0x00009000ff0075a7 */ /* 0x000e640008001007 */
[----:B-1----:R-:W-:Y:S05]  /*2dd0*/  @P0 EXIT ;  /* 0x000000000000094d */ /* 0x002fea0003800000 */
[----:B------:R-:W-:Y:S02]  /*2de0*/  SHF.L.U32 R3, R3, 0x1f, RZ ;  /* 0x0000001f03037819 */ /* 0x000fe400000006ff */
[----:B------:R-:W-:-:S07]  /*2df0*/  MOV R0, UR7 ;  /* 0x0000000700007c02 */ /* 0x000fce0008000f00 */
.L_x_53:
[----:B-1----:R1:W2:Y:S02]  /*2e00*/  SYNCS.PHASECHK.TRANS64.TRYWAIT P0, [R0+URZ+0x90], R3 ;  /* 0x00009003000075a7 */ /* 0x0022a400080011ff */
[----:B--2---:R-:W-:Y:S05]  /*2e10*/  @!P0 NANOSLEEP.SYNCS 0x989680 ;  /* 0x009896800000895d */ /* 0x004fea0003900000 */
[----:B------:R-:W2:Y:S02]  /*2e20*/  @!P0 SYNCS.PHASECHK.TRANS64 P0, [R0+URZ+0x90], R3 ;  /* 0x00009003000085a7 */ /* 0x000ea400080010ff */
[----:B--2---:R-:W-:Y:S05]  /*2e30*/  @P0 EXIT ;  /* 0x000000000000094d */ /* 0x004fea0003800000 */
[----:B------:R-:W-:Y:S05]  /*2e40*/  BRA `(.L_x_53) ;  /* 0xfffffffc00ec7947 */ /* 0x000fea000383ffff */
.L_x_46:
[----:B------:R-:W-:Y:S05]  /*2e50*/  BRA.U UP4, `(.L_x_54) ;  /* 0x0000000d04d87547 */ /* 0x000fea000b800000 */
[----:B------:R-:W1:Y:S01]  /*2e60*/  S2UR UR7, SR_CgaCtaId ;  /* 0x00000000000779c3 */ /* 0x000e620000008800 */
[----:B------:R-:W-:Y:S01]  /*2e70*/  UMOV UR4, 0x40 ;  /* 0x0000004000047882 */ /* 0x000fe20000000000 */
[----:B------:R-:W-:Y:S01]  /*2e80*/  NOP ;  /* 0x0000000000007918 */ /* 0x000fe20000000000 */
[----:B------:R-:W-:Y:S01]  /*2e90*/  UMOV UR6, 0x400 ;  /* 0x0000040000067882 */ /* 0x000fe20000000000 */
[----:B-1----:R-:W-:Y:S02]  /*2ea0*/  ULEA UR5, UR7, UR4, 0x18 ;  /* 0x0000000407057291 */ /* 0x002fe4000f8ec0ff */
[----:B------:R-:W-:-:S07]  /*2eb0*/  ULEA UR6, UR7, UR6, 0x18 ;  /* 0x0000000607067291 */ /* 0x000fce000f8ec0ff */
[----:B------:R-:W1:Y:S02]  /*2ec0*/  LDS.U8 R0, [UR5+0x1c] ;  /* 0x00001c05ff007984 */ /* 0x000e640008000000 */
[----:B-1----:R-:W-:-:S13]  /*2ed0*/  ISETP.NE.AND P0, PT, R0, RZ, PT ;  /* 0x000000ff0000720c */ /* 0x002fda0003f05270 */
[----:B------:R-:W-:Y:S05]  /*2ee0*/  @P0 BRA `(.L_x_55) ;  /* 0x0000000000580947 */ /* 0x000fea0003800000 */
[----:B------:R-:W-:-:S13]  /*2ef0*/  ELECT P0, URZ, PT ;  /* 0x0000000000ff782f */ /* 0x000fda0003800000 */
[----:B------:R-:W-:Y:S05]  /*2f00*/  @!P0 BRA `(.L_x_56) ;  /* 0x0000000000608947 */ /* 0x000fea0003800000 */
[----:B------:R-:W-:Y:S01]  /*2f10*/  UMOV UR4, 0x10 ;  /* 0x0000001000047882 */ /* 0x000fe20000000000 */
[----:B------:R-:W-:Y:S01]  /*2f20*/  HFMA2 R0, -RZ, RZ, 0, 5.9604644775390625e-08 ;  /* 0x00000001ff007431 */ /* 0x000fe200000001ff */
[----:B------:R-:W-:-:S03]  /*2f30*/  MOV R3, 0xffff ;  /* 0x0000ffff00037802 */ /* 0x000fc60000000f00 */
[----:B------:R-:W-:Y:S04]  /*2f40*/  DEPBAR.LE SB1, 0x36 ;  /* 0x00009d800000791a */ /* 0x000fe80000000000 */
[----:B------:R-:W1:Y:S02]  /*2f50*/  UTCATOMSWS.FIND_AND_SET.ALIGN UP0, UR4, UR4 ;  /* 0x00000004000475e3 */ /* 0x000e640008000800 */
[----:B-1----:R-:W-:Y:S01]  /*2f60*/  MOV R4, UR4 ;  /* 0x0000000400047c02 */ /* 0x002fe20008000f00 */
[----:B------:R-:W-:Y:S06]  /*2f70*/  BRA.U UP0, `(.L_x_57) ;  /* 0x0000000100187547 */ /* 0x000fec000b800000 */
.L_x_58:
[----:B------:R-:W-:Y:S05]  /*2f80*/  NANOSLEEP 0x64 ;  /* 0x000000640000795d */ /* 0x000fea0003800000 */
[----:B------:R-:W-:-:S05]  /*2f90*/  UMOV UR4, 0x10 ;  /* 0x0000001000047882 */ /* 0x000fca0000000000 */
[----:B------:R-:W-:Y:S04]  /*2fa0*/  DEPBAR.LE SB1, 0x36 ;  /* 0x00009d800000791a */ /* 0x000fe80000000000 */
[----:B------:R-:W1:Y:S02]  /*2fb0*/  UTCATOMSWS.FIND_AND_SET.ALIGN UP0, UR4, UR4 ;  /* 0x00000004000475e3 */ /* 0x000e640008000800 */
[----:B-1----:R-:W-:Y:S01]  /*2fc0*/  MOV R4, UR4 ;  /* 0x0000000400047c02 */ /* 0x002fe20008000f00 */
[----:B------:R-:W-:Y:S05]  /*2fd0*/  BRA.U !UP0, `(.L_x_58) ;  /* 0xfffffffd08e87547 */ /* 0x000fea000b83ffff */
.L_x_57:
[-C--:B------:R-:W-:Y:S02]  /*2fe0*/  SHF.L.U32 R3, R3, R4.reuse, RZ ;  /* 0x0000000403037219 */ /* 0x080fe400000006ff */
[----:B------:R-:W-:Y:S01]  /*2ff0*/  SHF.L.U32 R0, R0, R4, RZ ;  /* 0x0000000400007219 */ /* 0x000fe200000006ff */
[----:B------:R-:W-:Y:S02]  /*3000*/  IMAD.SHL.U32 R4, R4, 0x20, RZ ;  /* 0x0000002004047824 */ /* 0x000fe400078e00ff */
[----:B------:R1:W-:Y:S04]  /*3010*/  ATOMS.OR RZ, [UR5+0x14], R3 ;  /* 0x00001403ffff798c */ /* 0x0003e8000b000005 */
[----:B------:R1:W-:Y:S04]  /*3020*/  ATOMS.OR RZ, [UR5+0x18], R0 ;  /* 0x00001800ffff798c */ /* 0x0003e8000b000005 */
[----:B------:R1:W-:Y:S01]  /*3030*/  STS [UR6+0x130], R4 ;  /* 0x00013004ff007988 */ /* 0x0003e20008000806 */
[----:B------:R-:W-:Y:S05]  /*3040*/  BRA `(.L_x_56) ;  /* 0x0000000000107947 */ /* 0x000fea0003800000 */
.L_x_55:
[----:B------:R-:W-:Y:S02]  /*3050*/  MOV R0, 0xffffffff ;  /* 0xffffffff00007802 */ /* 0x000fe40000000f00 */
[----:B------:R-:W-:-:S03]  /*3060*/  MOV R4, 0x3090 ;  /* 0x0000309000047802 */ /* 0x000fc60000000f00 */
[----:B------:R1:W-:Y:S04]  /*3070*/  STS [UR6+0x130], R0 ;  /* 0x00013000ff007988 */ /* 0x0003e80008000806 */
[----:B-1---5:R-:W-:Y:S05]  /*3080*/  CALL.REL.NOINC `($__internal_1_$__cuda_sm10x_tcgen05_guardrail_trap_phase_invalid_during_alloc) ;  /* 0x0000006400187944 */ /* 0x022fea0003c00000 */
.L_x_56:
[----:B------:R-:W-:Y:S05]  /*3090*/  WARPSYNC.ALL ;  /* 0x0000000000007948 */ /* 0x000fea0003800000 */
[----:B------:R-:W2:Y:S01]  /*30a0*/  S2UR UR4, SR_CgaCtaId ;  /* 0x00000000000479c3 */ /* 0x000ea20000008800 */
[----:B------:R-:W-:Y:S01]  /*30b0*/  UMOV UR26, 0x400 ;  /* 0x00000400001a7882 */ /* 0x000fe20000000000 */
[----:B------:R-:W-:-:S06]  /*30c0*/  NOP ;  /* 0x0000000000007918 */ /* 0x000fcc0000000000 */
[----:B------:R-:W-:Y:S06]  /*30d0*/  BAR.ARV 0x6, 0xa0 ;  /* 0x0182800000007b1d */ /* 0x000fec0000002000 */
[----:B------:R-:W3:Y:S01]  /*30e0*/  LDCU UR5, c[0x0][0x38c] ;  /* 0x00007180ff0577ac */ /* 0x000ee20008000800 */
[----:B------:R-:W-:Y:S01]  /*30f0*/  LOP3.LUT R2, R2, 0xffff, RZ, 0xc0, !PT ;  /* 0x0000ffff02027812 */ /* 0x000fe200078ec0ff */
[----:B------:R-:W-:Y:S01]  /*3100*/  IMAD.MOV.U32 R11, RZ, RZ, 0x1 ;  /* 0x00000001ff0b7424 */ /* 0x000fe200078e00ff */
[----:B------:R-:W-:Y:S01]  /*3110*/  CS2R R8, SRZ ;  /* 0x0000000000087805 */ /* 0x000fe2000001ff00 */
[----:B------:R-:W4:Y:S01]  /*3120*/  LDCU UR7, c[0x0][0x38c] ;  /* 0x00007180ff0777ac */ /* 0x000f220008000800 */
[----:B------:R-:W-:Y:S01]  /*3130*/  R2UR UR27, R2 ;  /* 0x00000000021b72ca */ /* 0x000fe200000e0000 */
[----:B------:R-:W-:Y:S01]  /*3140*/  IMAD.MOV.U32 R10, RZ, RZ, RZ ;  /* 0x000000ffff0a7224 */ /* 0x000fe200078e00ff */
[----:B------:R-:W-:Y:S01]  /*3150*/  UMOV UR30, URZ ;  /* 0x000000ff001e7c82 */ /* 0x000fe20008000000 */
[----:B------:R-:W-:Y:S01]  /*3160*/  UMOV UR24, URZ ;  /* 0x000000ff00187c82 */ /* 0x000fe20008000000 */
[----:B--2---:R-:W-:Y:S01]  /*3170*/  ULEA UR26, UR4, UR26, 0x18 ;  /* 0x0000001a041a7291 */ /* 0x004fe2000f8ec0ff */
[----:B------:R-:W-:Y:S01]  /*3180*/  UMOV UR38, 0x0 ;  /* 0x0000000000267882 */ /* 0x000fe20000000000 */
[----:B------:R-:W-:-:S02]  /*3190*/  UMOV UR39, 0x4200910 ;  /* 0x0420091000277882 */ /* 0x000fc40000000000 */
[----:B------:R-:W-:Y:S02]  /*31a0*/  UIADD3 UR4, UPT, UPT, UR26, 0x8800, URZ ;  /* 0x000088001a047890 */ /* 0x000fe4000fffe0ff */
[----:B------:R-:W-:Y:S02]  /*31b0*/  UIADD3 UR6, UPT, UPT, UR26, 0xe800, URZ ;  /* 0x0000e8001a067890 */ /* 0x000fe4000fffe0ff */
[----:B---3--:R-:W-:Y:S01]  /*31c0*/  UIADD3 UR5, UPT, UPT, UR5, 0x1f, URZ ;  /* 0x0000001f05057890 */ /* 0x008fe2000fffe0ff */
[----:B-1----:R-:W1:Y:S01]  /*31d0*/  LDS R0, [UR26+0x130] ;  /* 0x0001301aff007984 */ /* 0x002e620008000800 */
[----:B------:R-:W-:Y:S01]  /*31e0*/  UMOV UR36, 0x0 ;  /* 0x0000000000247882 */ /* 0x000fe20000000000 */
[----:B------:R-:W-:Y:S01]  /*31f0*/  UMOV UR37, 0x4200910 ;  /* 0x0420091000257882 */ /* 0x000fe20000000000 */
[----:B------:R-:W-:Y:S02]  /*3200*/  USHF.R.S32.HI UR40, URZ, 0x1f, UR5 ;  /* 0x0000001fff287899 */ /* 0x000fe40008011405 */
[----:B----4-:R-:W-:-:S02]  /*3210*/  UISETP.GE.AND UP4, UPT, UR7, 0x1, UPT ;  /* 0x000000010700788c */ /* 0x010fc4000bf86270 */
[----:B------:R-:W-:Y:S02]  /*3220*/  ULEA.HI UR40, UR40, UR5, URZ, 0x5 ;  /* 0x0000000528287291 */ /* 0x000fe4000f8f28ff */
[----:B------:R-:W-:Y:S02]  /*3230*/  USHF.R.U32.HI UR5, URZ, 0x4, UR4 ;  /* 0x00000004ff057899 */ /* 0x000fe40008011604 */
[----:B------:R-:W-:Y:S02]  /*3240*/  USHF.R.S32.HI UR40, URZ, 0x5, UR40 ;  /* 0x00000005ff287899 */ /* 0x000fe40008011428 */
[----:B------:R-:W-:Y:S02]  /*3250*/  USHF.R.U32.HI UR4, URZ, 0x4, UR6 ;  /* 0x00000004ff047899 */ /* 0x000fe40008011606 */
[----:B------:R-:W-:Y:S02]  /*3260*/  UISETP.LT.AND UP0, UPT, UR40, 0x1, UPT ;  /* 0x000000012800788c */ /* 0x000fe4000bf01270 */
[----:B------:R-:W-:-:S02]  /*3270*/  ULOP3.LUT UR5, UR5, 0x3fff, URZ, 0xc0, !UPT ;  /* 0x00003fff05057892 */ /* 0x000fc4000f8ec0ff */
[----:B------:R-:W-:Y:S02]  /*3280*/  ULOP3.LUT UR4, UR4, 0x3fff, URZ, 0xc0, !UPT ;  /* 0x00003fff04047892 */ /* 0x000fe4000f8ec0ff */
[----:B------:R-:W-:Y:S02]  /*3290*/  USEL UR41, UR40, 0x1, !UP0 ;  /* 0x0000000128297887 */ /* 0x000fe4000c000000 */
[----:B------:R-:W-:Y:S02]  /*32a0*/  ULOP3.LUT UR28, UR5, 0x10000, URZ, 0xfc, !UPT ;  /* 0x00010000051c7892 */ /* 0x000fe4000f8efcff */
[----:B------:R-:W-:Y:S02]  /*32b0*/  ULOP3.LUT UR29, UR4, 0x10000, URZ, 0xfc, !UPT ;  /* 0x00010000041d7892 */ /* 0x000fe4000f8efcff */
[----:B------:R-:W-:Y:S01]  /*32c0*/  UIADD3 UR41, UPT, UPT, -UR41, URZ, URZ ;  /* 0x000000ff29297290 */ /* 0x000fe2000fffe1ff */
[----:B------:R-:W-:Y:S01]  /*32d0*/  UMOV UR34, 0x0 ;  /* 0x0000000000227882 */ /* 0x000fe20000000000 */
[----:B------:R-:W-:Y:S01]  /*32e0*/  UMOV UR35, 0x4200910 ;  /* 0x0420091000237882 */ /* 0x000fe20000000000 */
[----:B------:R-:W-:Y:S01]  /*32f0*/  UMOV UR32, 0x0 ;  /* 0x0000000000207882 */ /* 0x000fe20000000000 */
[----:B------:R-:W-:Y:S01]  /*3300*/  UMOV UR33, 0x4200910 ;  /* 0x0420091000217882 */ /* 0x000fe20000000000 */
[----:B-1----:R-:W-:-:S15]  /*3310*/  R2UR UR42, R0 ;  /* 0x00000000002a72ca */ /* 0x002fde00000e0000 */
.L_x_65:
[----:B------:R-:W-:Y:S02]  /*3320*/  LEA R0, R10, UR26, 0x3 ;  /* 0x0000001a0a007c11 */ /* 0x000fe4000f8e18ff */
[----:B------:R-:W-:Y:S02]  /*3330*/  SHF.L.U32 R5, R9, 0x1f, RZ ;  /* 0x0000001f09057819 */ /* 0x000fe400000006ff */
[----:B------:R-:W-:Y:S01]  /*3340*/  PLOP3.LUT P0, PT, PT, PT, UP4, 0x80, 0x8 ;  /* 0x000000000008781c */ /* 0x000fe20003f0f048 */
[----:B------:R-:W-:Y:S01]  /*3350*/  VIADD R3, R0, 0x90 ;  /* 0x0000009000037836 */ /* 0x000fe20000000000 */
[----:B-1----:R-:W1:Y:S02]  /*3360*/  SYNCS.PHASECHK.TRANS64.TRYWAIT P1, [R0+URZ+0x80], R5 ;  /* 0x00008005000075a7 */ /* 0x002e6400080211ff */
[----:B-1-3--:R-:W-:Y:S09]  /*3370*/  @!P1 BRA `(.L_x_59) ;  /* 0x00000058005c9947 */ /* 0x00aff20003800000 */
.L_x_150:
[----:B------:R-:W-:Y:S01]  /*3380*/  LEA R4, R10, UR26, 0x4 ;  /* 0x0000001a0a047c11 */ /* 0x000fe2000f8e20ff */
[----:B------:R-:W-:Y:S01]  /*3390*/  @UP4 ULEA UR4, UR24, UR26, 0x3 ;  /* 0x0000001a18044291 */ /* 0x000fe2000f8e18ff */
[----:B------:R-:W-:Y:S01]  /*33a0*/  PLOP3.LUT P2, PT, PT, PT, PT, 0x80, 0x8 ;  /* 0x000000000008781c */ /* 0x000fe20003f4f070 */
[----:B------:R-:W-:Y:S01]  /*33b0*/  ULEA UR31, UR30, UR26, 0x3 ;  /* 0x0000001a1e1f7291 */ /* 0x000fe2000f8e18ff */
[----:B------:R-:W-:Y:S02]  /*33c0*/  PRMT R3, RZ, 0x654, R3 ;  /* 0x00000654ff037816 */ /* 0x000fe40000000003 */
[----:B-1----:R-:W1:Y:S01]  /*33d0*/  LDS.128 R4, [R4+0x110] ;  /* 0x0001100004047984 */ /* 0x002e620000000c00 */
[----:B------:R-:W-:Y:S02]  /*33e0*/  @P0 SHF.L.U32 R2, R8, 0x1f, RZ ;  /* 0x0000001f08020819 */ /* 0x000fe400000006ff */
[----:B------:R-:W-:Y:S01]  /*33f0*/  SHF.L.U32 R0, R11, 0x1f, RZ ;  /* 0x0000001f0b007819 */ /* 0x000fe200000006ff */
[----:B------:R-:W-:Y:S01]  /*3400*/  @!PT LDS RZ, [RZ] ;  /* 0x00000000fffff984 */ /* 0x000fe20000000800 */
[----:B------:R-:W-:Y:S01]  /*3410*/  @!PT LDS RZ, [RZ] ;  /* 0x00000000fffff984 */ /* 0x000fe20000000800 */
[----:B------:R-:W-:Y:S01]  /*3420*/  @!PT LDS RZ, [RZ] ;  /* 0x00000000fffff984 */ /* 0x000fe20000000800 */
[----:B------:R-:W-:Y:S01]  /*3430*/  @!PT LDS RZ, [RZ] ;  /* 0x00000000fffff984 */ /* 0x000fe20000000800 */
[----:B------:R2:W-:Y:S06]  /*3440*/  MEMBAR.ALL.CTA ;  /* 0x0000000000007992 */ /* 0x0005ec0000008000 */
[----:B--2---:R-:W2:Y:S02]  /*3450*/  FENCE.VIEW.ASYNC.S ;  /* 0x00000000000073c6 */ /* 0x004ea40000000000 */
[----:B--2---:R2:W-:Y:S01]  /*3460*/  SYNCS.ARRIVE.TRANS64.RED.A1T0 RZ, [R3+URZ], RZ ;  /* 0x000000ff03ff79a7 */ /* 0x0045e200081004ff */
[----:B------:R2:W3:Y:S01]  /*3470*/  @P0 SYNCS.PHASECHK.TRANS64.TRYWAIT P2, [UR4], R2 ;  /* 0x00000002ff0005a7 */ /* 0x0004e20008041104 */
[----:B------:R-:W-:Y:S01]  /*3480*/  ULEA.HI UR4, UR30, UR30, URZ, 0x1 ;  /* 0x0000001e1e047291 */ /* 0x000fe2000f8f08ff */
[----:B-1----:R-:W-:-:S03]  /*3490*/  LOP3.LUT P1, RZ, R6, 0x1, RZ, 0xc0, !PT ;  /* 0x0000000106ff7812 */ /* 0x002fc6000782c0ff */
[----:B------:R-:W-:Y:S02]  /*34a0*/  USHF.L.U32 UR11, UR4, 0x6, URZ ;  /* 0x00000006040b7899 */ /* 0x000fe400080006ff */
[----:B------:R-:W-:Y:S02]  /*34b0*/  ULOP3.LUT UR4, UR4, 0xffe, URZ, 0xc0, !UPT ;  /* 0x00000ffe04047892 */ /* 0x000fe4000f8ec0ff */
[----:B------:R-:W-:Y:S02]  /*34c0*/  ULOP3.LUT UR11, UR11, 0xffffff80, URZ, 0xc0, !UPT ;  /* 0xffffff800b0b7892 */ /* 0x000fe4000f8ec0ff */
[----:B------:R-:W-:Y:S02]  /*34d0*/  UIADD3 UR4, UPT, UPT, -UR4, UR30, URZ ;  /* 0x0000001e04047290 */ /* 0x000fe4000fffe1ff */
[----:B------:R-:W-:Y:S01]  /*34e0*/  UIADD3 UR11, UPT, UPT, UR42, UR11, URZ ;  /* 0x0000000b2a0b7290 */ /* 0x000fe2000fffe0ff */
[----:B------:R-:W1:Y:S03]  /*34f0*/  SYNCS.PHASECHK.TRANS64.TRYWAIT P0, [UR31+0xc0], R0 ;  /* 0x0000c000ff0075a7 */ /* 0x000e66000800111f */
[----:B------:R-:W-:Y:S01]  /*3500*/  ULEA UR11, UR4, UR11, 0x14 ;  /* 0x0000000b040b7291 */ /* 0x000fe2000f8ea0ff */
[----:B-123--:R-:W-:Y:S11]  /*3510*/  @!P0 BRA `(.L_x_60) ;  /* 0x0000005800088947 */ /* 0x00eff60003800000 */
.L_x_152:
[----:B------:R-:W-:Y:S01]  /*3520*/  IADD3 R10, PT, PT, R10, 0x1, RZ ;  /* 0x000000010a0a7810 */ /* 0x000fe20007ffe0ff */
[----:B------:R-:W-:Y:S06]  /*3530*/  BRA.U !UP4, `(.L_x_61) ;  /* 0x000000010cc07547 */ /* 0x000fec000b800000 */
[----:B------:R-:W-:Y:S01]  /*3540*/  UPLOP3.LUT UP2, UPT, UPT, UPT, UPT, 0x40, 0x4 ;  /* 0x000000000004789c */ /* 0x000fe20003f4e870 */
[----:B------:R-:W-:Y:S01]  /*3550*/  UMOV UR23, UR41 ;  /* 0x0000002900177c82 */ /* 0x000fe20008000000 */
[----:B------:R-:W-:Y:S01]  /*3560*/  UMOV UR22, UR40 ;  /* 0x0000002800167c82 */ /* 0x000fe20008000000 */
[----:B------:R-:W-:-:S08]  /*3570*/  UMOV UR10, UR24 ;  /* 0x00000018000a7c82 */ /* 0x000fd00008000000 */
.L_x_64:
[----:B------:R-:W-:Y:S02]  /*3580*/  UIADD3 UR23, UPT, UPT, UR23, 0x1, URZ ;  /* 0x0000000117177890 */ /* 0x000fe4000fffe0ff */
[----:B--2---:R-:W-:Y:S02]  /*3590*/  ULEA UR5, UR10, UR26, 0x3 ;  /* 0x0000001a0a057291 */ /* 0x004fe4000f8e18ff */
[----:B------:R-:W-:Y:S01]  /*35a0*/  UISETP.NE.AND UP3, UPT, UR23, URZ, UPT ;  /* 0x000000ff1700728c */ /* 0x000fe2000bf65270 */
[----:B---3--:R-:W-:Y:S10]  /*35b0*/  @P2 BRA `(.L_x_62) ;  /* 0x00000000000c2947 */ /* 0x008ff40003800000 */
[----:B-1----:R-:W-:Y:S04]  /*35c0*/  SHF.L.U32 R3, R8, 0x1f, RZ ;  /* 0x0000001f08037819 */ /* 0x002fe800000006ff */
[----:B------:R-:W1:Y:S02]  /*35d0*/  SYNCS.PHASECHK.TRANS64.TRYWAIT P0, [UR5], R3 ;  /* 0x00000003ff0075a7 */ /* 0x000e640008001105 */
[----:B-1----:R-:W-:Y:S05]  /*35e0*/  @!P0 BRA `(.L_x_63) ;  /* 0x0000005400ec8947 */ /* 0x002fea0003800000 */
.L_x_62:
[----:B------:R-:W-:Y:S01]  /*35f0*/  UISETP.NE.AND UP0, UPT, UR22, 0x1, UPT ;  /* 0x000000011600788c */ /* 0x000fe2000bf05270 */
[----:B------:R-:W-:Y:S01]  /*3600*/  PLOP3.LUT P2, PT, PT, PT, PT, 0x80, 0x8 ;  /* 0x000000000008781c */ /* 0x000fe20003f4f070 */
[----:B------:R-:W-:Y:S02]  /*3610*/  UIADD3 UR4, UPT, UPT, UR10, 0x1, URZ ;  /* 0x000000010a047890 */ /* 0x000fe4000fffe0ff */
[----:B------:R-:W-:Y:S02]  /*3620*/  UIADD3 UR25, UPT, UPT, UR5, 0x18, URZ ;  /* 0x0000001805197890 */ /* 0x000fe4000fffe0ff */
[----:B------:R-:W-:Y:S01]  /*3630*/  UISETP.NE.AND UP1, UPT, UR4, 0x3, UPT ;  /* 0x000000030400788c */ /* 0x000fe2000bf25270 */
[----:B------:R-:W-:Y:S01]  /*3640*/  PLOP3.LUT P0, PT, PT, PT, UP0, 0x80, 0x8 ;  /* 0x000000000008781c */ /* 0x000fe20003f0f008 */
[----:B------:R-:W-:Y:S02]  /*3650*/  UIADD3 UR22, UPT, UPT, UR22, -0x1, URZ ;  /* 0xffffffff16167890 */ /* 0x000fe4000fffe0ff */
[----:B------:R-:W-:Y:S02]  /*3660*/  USEL UR6, URZ, 0x1, UP1 ;  /* 0x00000001ff067887 */ /* 0x000fe40008800000 */
[----:B------:R-:W-:Y:S01]  /*3670*/  USEL UR24, UR4, URZ, UP1 ;  /* 0x000000ff04187287 */ /* 0x000fe20008800000 */
[----:B------:R-:W-:Y:S01]  /*3680*/  UMOV UR7, 0x40004040 ;  /* 0x4000404000077882 */ /* 0x000fe20000000000 */
[----:B------:R-:W-:Y:S02]  /*3690*/  UMOV UR5, 0x40004040 ;  /* 0x4000404000057882 */ /* 0x000fe40000000000 */
[----:B------:R-:W-:Y:S01]  /*36a0*/  @UP0 ULEA UR4, UR24, UR26, 0x3 ;  /* 0x0000001a18040291 */ /* 0x000fe2000f8e18ff */
[----:B------:R-:W-:Y:S01]  /*36b0*/  LOP3.LUT R8, R8, UR6, RZ, 0x3c, !PT ;  /* 0x0000000608087c12 */ /* 0x000fe2000f8e3cff */
[----:B------:R-:W-:Y:S01]  /*36c0*/  ULEA UR6, UR10, UR29, 0xa ;  /* 0x0000001d0a067291 */ /* 0x000fe2000f8e50ff */
[----:B------:R-:W-:Y:S02]  /*36d0*/  UMOV UR21, 0x40004040 ;  /* 0x4000404000157882 */ /* 0x000fe40000000000 */
[----:B-1----:R-:W-:Y:S01]  /*36e0*/  @P0 SHF.L.U32 R0, R8, 0x1f, RZ ;  /* 0x0000001f08000819 */ /* 0x002fe200000006ff */
[----:B------:R-:W-:Y:S02]  /*36f0*/  UIADD3 UR20, UPT, UPT, UR6, 0x2, URZ ;  /* 0x0000000206147890 */ /* 0x000fe4000fffe0ff */
[----:B------:R-:W-:Y:S01]  /*3700*/  UIADD3 UR16, UPT, UPT, UR6, 0x4, URZ ;  /* 0x0000000406107890 */ /* 0x000fe2000fffe0ff */
[----:B------:R2:W3:Y:S01]  /*3710*/  @P0 SYNCS.PHASECHK.TRANS64.TRYWAIT P2, [UR4], R0 ;  /* 0x00000000ff0005a7 */ /* 0x0004e20008041104 */
[----:B------:R-:W-:Y:S02]  /*3720*/  ULEA UR4, UR10, UR28, 0x9 ;  /* 0x0000001c0a047291 */ /* 0x000fe4000f8e48ff */
[----:B------:R-:W-:Y:S02]  /*3730*/  UIADD3 UR12, UPT, UPT, UR6, 0x6, URZ ;  /* 0x00000006060c7890 */ /* 0x000fe4000fffe0ff */
[----:B------:R-:W-:Y:S02]  /*3740*/  UIADD3 UR18, UPT, UPT, UR4, 0x2, URZ ;  /* 0x0000000204127890 */ /* 0x000fe4000fffe0ff */
[----:B------:R-:W-:Y:S02]  /*3750*/  UIADD3 UR14, UPT, UPT, UR4, 0x4, URZ ;  /* 0x00000004040e7890 */ /* 0x000fe4000fffe0ff */
[----:B------:R-:W-:Y:S01]  /*3760*/  UIADD3 UR8, UPT, UPT, UR4, 0x6, URZ ;  /* 0x0000000604087890 */ /* 0x000fe2000fffe0ff */
[----:B------:R2:W-:Y:S01]  /*3770*/  UTCHMMA gdesc[UR4], gdesc[UR6], tmem[UR11], tmem[UR38], idesc[UR39], UP2 ;  /* 0x00ff2606040075ea */ /* 0x0005e2000900000b */
[----:B------:R-:W-:Y:S01]  /*3780*/  UPLOP3.LUT UP2, UPT, UPT, UPT, UPT, 0x80, 0x8 ;  /* 0x000000000008789c */ /* 0x000fe20003f4f070 */
[----:B------:R-:W-:Y:S01]  /*3790*/  UMOV UR19, 0x40004040 ;  /* 0x4000404000137882 */ /* 0x000fe20000000000 */
[----:B------:R-:W-:Y:S01]  /*37a0*/  UMOV UR17, 0x40004040 ;  /* 0x4000404000117882 */ /* 0x000fe20000000000 */
[----:B------:R2:W-:Y:S01]  /*37b0*/  UTCHMMA gdesc[UR18], gdesc[UR20], tmem[UR11], tmem[UR36], idesc[UR37], UPT ;  /* 0x00ff2414120075ea */ /* 0x0005e2000b80000b */
[----:B------:R-:W-:Y:S01]  /*37c0*/  UMOV UR15, 0x40004040 ;  /* 0x40004040000f7882 */ /* 0x000fe20000000000 */
[----:B------:R-:W-:Y:S01]  /*37d0*/  UMOV UR13, 0x40004040 ;  /* 0x40004040000d7882 */ /* 0x000fe20000000000 */
[----:B------:R-:W-:Y:S01]  /*37e0*/  UMOV UR9, 0x40004040 ;  /* 0x4000404000097882 */ /* 0x000fe20000000000 */
[----:B------:R2:W-:Y:S01]  /*37f0*/  UTCHMMA gdesc[UR14], gdesc[UR16], tmem[UR11], tmem[UR34], idesc[UR35], UPT ;  /* 0x00ff22100e0075ea */ /* 0x0005e2000b80000b */
[----:B------:R2:W-:Y:S01]  /*3800*/  UTCHMMA gdesc[UR8], gdesc[UR12], tmem[UR11], tmem[UR32], idesc[UR33], UPT ;  /* 0x00ff200c080075ea */ /* 0x0005e2000b80000b */
[----:B------:R2:W-:Y:S01]  /*3810*/  UTCBAR.MULTICAST [UR25], URZ, UR27 ;  /* 0x000000ff190073e9 */ /* 0x0005e2000800081b */
[----:B------:R-:W-:Y:S01]  /*3820*/  UMOV UR10, UR24 ;  /* 0x00000018000a7c82 */ /* 0x000fe20008000000 */
[----:B------:R-:W-:Y:S05]  /*3830*/  BRA.U UP3, `(.L_x_64) ;  /* 0xfffffffd03507547 */ /* 0x000fea000b83ffff */
.L_x_61:
[----:B--2---:R-:W-:Y:S01]  /*3840*/  UIADD3 UR4, UPT, UPT, UR30, 0x1, URZ ;  /* 0x000000011e047890 */ /* 0x004fe2000fffe0ff */
[C---:B------:R-:W-:Y:S01]  /*3850*/  ISETP.NE.AND P0, PT, R10.reuse, 0x2, PT ;  /* 0x000000020a00780c */ /* 0x040fe20003f05270 */
[----:B------:R-:W-:Y:S02]  /*3860*/  UIADD3 UR5, UPT, UPT, UR31, 0xa0, URZ ;  /* 0x000000a01f057890 */ /* 0x000fe4000fffe0ff */
[----:B------:R-:W-:Y:S01]  /*3870*/  UISETP.NE.AND UP0, UPT, UR4, 0x4, UPT ;  /* 0x000000040400788c */ /* 0x000fe2000bf05270 */
[----:B-1----:R-:W-:Y:S02]  /*3880*/  SEL R0, RZ, 0x1, P0 ;  /* 0x00000001ff007807 */ /* 0x002fe40000000000 */
[----:B------:R-:W-:Y:S01]  /*3890*/  SEL R10, R10, RZ, P0 ;  /* 0x000000ff0a0a7207 */ /* 0x000fe20000000000 */
[----:B------:R-:W-:Y:S01]  /*38a0*/  USEL UR6, URZ, 0x1, UP0 ;  /* 0x00000001ff067887 */ /* 0x000fe20008000000 */
[----:B------:R-:W-:Y:S01]  /*38b0*/  LOP3.LUT R9, R9, R0, RZ, 0x3c, !PT ;  /* 0x0000000009097212 */ /* 0x000fe200078e3cff */
[----:B------:R-:W-:Y:S01]  /*38c0*/  USEL UR30, UR4, URZ, UP0 ;  /* 0x000000ff041e7287 */ /* 0x000fe20008000000 */
[----:B------:R1:W-:Y:S03]  /*38d0*/  UTCBAR [UR5], URZ ;  /* 0x000000ff050073e9 */ /* 0x0003e600080000ff */
[----:B------:R-:W-:Y:S01]  /*38e0*/  LOP3.LUT R11, R11, UR6, RZ, 0x3c, !PT ;  /* 0x000000060b0b7c12 */ /* 0x000fe2000f8e3cff */
[----:B------:R-:W-:Y:S07]  /*38f0*/  @P1 BRA `(.L_x_65) ;  /* 0xfffffff800881947 */ /* 0x000fee000383ffff */
[----:B------:R-:W2:Y:S01]  /*3900*/  S2UR UR8, SR_CgaCtaId ;  /* 0x00000000000879c3 */ /* 0x000ea20000008800 */
[----:B------:R-:W-:Y:S01]  /*3910*/  ELECT P0, URZ, PT ;  /* 0x0000000000ff782f */ /* 0x000fe20003800000 */
[----:B------:R-:W-:Y:S01]  /*3920*/  IMAD.MOV.U32 R0, RZ, RZ, 0x1 ;  /* 0x00000001ff007424 */ /* 0x000fe200078e00ff */
[----:B------:R-:W-:Y:S01]  /*3930*/  UIADD3 UR26, UPT, UPT, UR26, 0xc0, URZ ;  /* 0x000000c01a1a7890 */ /* 0x000fe2000fffe0ff */
[----:B------:R-:W-:Y:S01]  /*3940*/  SHF.L.U32 R3, R11, 0x1f, RZ ;  /* 0x0000001f0b037819 */ /* 0x000fe200000006ff */
[----:B------:R-:W-:-:S03]  /*3950*/  UMOV UR4, 0x40 ;  /* 0x0000004000047882 */ /* 0x000fc60000000000 */
[----:B------:R-:W-:Y:S01]  /*3960*/  UVIRTCOUNT.DEALLOC.SMPOOL 0x80 ;  /* 0x000000800000784c */ /* 0x000fe20000000000 */
[----:B--2---:R-:W-:Y:S02]  /*3970*/  ULEA UR8, UR8, UR4, 0x18 ;  /* 0x0000000408087291 */ /* 0x004fe4000f8ec0ff */
[----:B------:R-:W-:-:S07]  /*3980*/  ULEA UR4, UR30, UR26, 0x3 ;  /* 0x0000001a1e047291 */ /* 0x000fce000f8e18ff */
[----:B------:R2:W-:Y:S02]  /*3990*/  @P0 STS.U8 [UR8+0x1c], R0 ;  /* 0x00001c00ff000988 */ /* 0x0005e40008000008 */
[----:B------:R-:W4:Y:S02]  /*39a0*/  SYNCS.PHASECHK.TRANS64.TRYWAIT P0, [UR4], R3 ;  /* 0x00000003ff0075a7 */ /* 0x000f240008001104 */
[----:B--2-4-:R-:W-:Y:S05]  /*39b0*/  @!P0 BRA `(.L_x_66) ;  /* 0x0000005400108947 */ /* 0x014fea0003800000 */
.L_x_155:
[----:B------:R-:W-:-:S04]  /*39c0*/  UIADD3 UR4, UPT, UPT, UR30, 0x1, URZ ;  /* 0x000000011e047890 */ /* 0x000fc8000fffe0ff */
[----:B------:R-:W-:-:S04]  /*39d0*/  UISETP.NE.AND UP0, UPT, UR4, 0x4, UPT ;  /* 0x000000040400788c */ /* 0x000fc8000bf05270 */
[----:B------:R-:W-:Y:S02]  /*39e0*/  USEL UR6, URZ, 0x1, UP0 ;  /* 0x00000001ff067887 */ /* 0x000fe40008000000 */
[----:B------:R-:W-:-:S04]  /*39f0*/  USEL UR4, UR4, URZ, UP0 ;  /* 0x000000ff04047287 */ /* 0x000fc80008000000 */
[----:B-1----:R-:W-:Y:S01]  /*3a00*/  ULEA UR5, UR4, UR26, 0x3 ;  /* 0x0000001a04057291 */ /* 0x002fe2000f8e18ff */
[----:B------:R-:W-:-:S04]  /*3a10*/  LOP3.LUT R2, R11, UR6, RZ, 0x3c, !PT ;  /* 0x000000060b027c12 */ /* 0x000fc8000f8e3cff */
[----:B--2---:R-:W-:-:S04]  /*3a20*/  SHF.L.U32 R3, R2, 0x1f, RZ ;  /* 0x0000001f02037819 */ /* 0x004fc800000006ff */
[----:B------:R-:W1:Y:S02]  /*3a30*/  SYNCS.PHASECHK.TRANS64.TRYWAIT P0, [UR5], R3 ;  /* 0x00000003ff0075a7 */ /* 0x000e640008001105 */
[----:B-1----:R-:W-:Y:S05]  /*3a40*/  @!P0 BRA `(.L_x_67) ;  /* 0x0000005400048947 */ /* 0x002fea0003800000 */
.L_x_157:
        /* <DEDUP_REMOVED lines=9> */
.L_x_159:
[----:B------:R-:W-:-:S04]  /*3ae0*/  UIADD3 UR4, UPT, UPT, UR4, 0x1, URZ ;  /* 0x0000000104047890 */ /* 0x000fc8000fffe0ff */
[----:B------:R-:W-:-:S04]  /*3af0*/  UISETP.NE.AND UP0, UPT, UR4, 0x4, UPT ;  /* 0x000000040400788c */ /* 0x000fc8000bf05270 */
[----:B------:R-:W-:Y:S02]  /*3b00*/  USEL UR5, URZ, 0x1, UP0 ;  /* 0x00000001ff057887 */ /* 0x000fe40008000000 */
[----:B------:R-:W-:-:S04]  /*3b10*/  USEL UR4, UR4, URZ, UP0 ;  /* 0x000000ff04047287 */ /* 0x000fc80008000000 */
[----:B------:R-:W-:Y:S01]  /*3b20*/  ULEA UR4, UR4, UR26, 0x3 ;  /* 0x0000001a04047291 */ /* 0x000fe2000f8e18ff */
[----:B-1----:R-:W-:-:S04]  /*3b30*/  LOP3.LUT R3, R2, UR5, RZ, 0x3c, !PT ;  /* 0x0000000502037c12 */ /* 0x002fc8000f8e3cff */
[----:B------:R-:W-:-:S04]  /*3b40*/  SHF.L.U32 R3, R3, 0x1f, RZ ;  /* 0x0000001f03037819 */ /* 0x000fc800000006ff */
[----:B------:R-:W1:Y:S02]  /*3b50*/  SYNCS.PHASECHK.TRANS64.TRYWAIT P0, [UR4], R3 ;  /* 0x00000003ff0075a7 */ /* 0x000e640008001104 */
[----:B-1----:R-:W-:Y:S05]  /*3b60*/  @!P0 BRA `(.L_x_69) ;  /* 0x0000005000ec8947 */ /* 0x002fea0003800000 */
.L_x_161:
[----:B------:R-:W-:Y:S01]  /*3b70*/  NOP ;  /* 0x0000000000007918 */ /* 0x000fe20000000000 */
[----:B-1----:R-:W1:Y:S01]  /*3b80*/  LDS R0, [UR8+0x14] ;  /* 0x00001408ff007984 */ /* 0x002e620008000800 */
[----:B------:R-:W-:Y:S01]  /*3b90*/  ULOP3.LUT UR4, UR42, 0xffff, URZ, 0xc0, !UPT ;  /* 0x0000ffff2a047892 */ /* 0x000fe2000f8ec0ff */
[----:B------:R-:W-:Y:S01]  /*3ba0*/  UMOV UR5, 0xffff ;  /* 0x0000ffff00057882 */ /* 0x000fe20000000000 */
[----:B------:R-:W-:Y:S02]  /*3bb0*/  UMOV UR6, 0x1 ;  /* 0x0000000100067882 */ /* 0x000fe40000000000 */
[----:B------:R-:W-:-:S04]  /*3bc0*/  USHF.R.U32.HI UR4, URZ, 0x5, UR4 ;  /* 0x00000005ff047899 */ /* 0x000fc80008011604 */
[----:B------:R-:W-:Y:S02]  /*3bd0*/  USHF.L.U32 UR5, UR5, UR4, URZ ;  /* 0x0000000405057299 */ /* 0x000fe400080006ff */
[----:B------:R-:W-:-:S04]  /*3be0*/  USHF.L.U32 UR4, UR6, UR4, URZ ;  /* 0x0000000406047299 */ /* 0x000fc800080006ff */
[----:B-1----:R-:W-:-:S04]  /*3bf0*/  LOP3.LUT R0, R0, UR5, RZ, 0xc0, !PT ;  /* 0x0000000500007c12 */ /* 0x002fc8000f8ec0ff */
[----:B------:R-:W-:-:S13]  /*3c00*/  ISETP.NE.AND P0, PT, R0, UR5, PT ;  /* 0x0000000500007c0c */ /* 0x000fda000bf05270 */
[----:B------:R-:W-:Y:S05]  /*3c10*/  @P0 BRA `(.L_x_70) ;  /* 0x0000000000580947 */ /* 0x000fea0003800000 */
[----:B------:R-:W1:Y:S02]  /*3c20*/  LDS R0, [UR8+0x18] ;  /* 0x00001808ff007984 */ /* 0x000e640008000800 */
[----:B-1----:R-:W-:-:S04]  /*3c30*/  LOP3.LUT R0, R0, UR4, RZ, 0xc0, !PT ;  /* 0x0000000400007c12 */ /* 0x002fc8000f8ec0ff */
[----:B------:R-:W-:-:S13]  /*3c40*/  ISETP.NE.AND P0, PT, R0, UR4, PT ;  /* 0x0000000400007c0c */ /* 0x000fda000bf05270 */
[----:B------:R-:W-:Y:S05]  /*3c50*/  @P0 BRA `(.L_x_71) ;  /* 0x00000000003c0947 */ /* 0x000fea0003800000 */
[----:B------:R-:W1:Y:S01]  /*3c60*/  S2R R2, SR_LANEID ;  /* 0x0000000000027919 */ /* 0x000e620000000000 */
[----:B------:R-:W-:Y:S01]  /*3c70*/  ULOP3.LUT UR5, URZ, UR5, URZ, 0x33, !UPT ;  /* 0x00000005ff057292 */ /* 0x000fe2000f8e33ff */
[----:B------:R-:W-:Y:S01]  /*3c80*/  LOP3.LUT R4, RZ, UR4, RZ, 0x33, !PT ;  /* 0x00000004ff047c12 */ /* 0x000fe2000f8e33ff */
[----:B------:R-:W-:Y:S02]  /*3c90*/  VOTEU.ANY UR4, UPT, PT ;  /* 0x0000000000047886 */ /* 0x000fe400038e0100 */
[----:B------:R-:W-:Y:S01]  /*3ca0*/  UFLO.U32 UR4, UR4 ;  /* 0x00000004000472bd */ /* 0x000fe200080e0000 */
[----:B------:R-:W2:Y:S01]  /*3cb0*/  REDUX UR6, R4 ;  /* 0x00000000040673c4 */ /* 0x000ea20000000000 */
[----:B------:R-:W-:-:S06]  /*3cc0*/  IMAD.U32 R0, RZ, RZ, UR5 ;  /* 0x00000005ff007e24 */ /* 0x000fcc000f8e00ff */
[----:B------:R4:W-:Y:S01]  /*3cd0*/  UTCATOMSWS.AND URZ, UR5 ;  /* 0x0000000500ff79e3 */ /* 0x0009e20008000000 */
[----:B------:R-:W3:Y:S01]  /*3ce0*/  REDUX UR7, R0 ;  /* 0x00000000000773c4 */ /* 0x000ee20000000000 */
[----:B-1----:R-:W-:Y:S01]  /*3cf0*/  ISETP.EQ.U32.AND P0, PT, R2, UR4, PT ;  /* 0x0000000402007c0c */ /* 0x002fe2000bf02070 */
[----:B--2---:R-:W-:Y:S01]  /*3d00*/  IMAD.U32 R2, RZ, RZ, UR6 ;  /* 0x00000006ff027e24 */ /* 0x004fe2000f8e00ff */
[----:B---3--:R-:W-:-:S11]  /*3d10*/  MOV R3, UR7 ;  /* 0x0000000700037c02 */ /* 0x008fd60008000f00 */
[----:B------:R4:W-:Y:S04]  /*3d20*/  @P0 ATOMS.AND RZ, [UR8+0x14], R3 ;  /* 0x00001403ffff098c */ /* 0x0009e8000a800008 */
[----:B------:R4:W-:Y:S01]  /*3d30*/  @P0 ATOMS.AND RZ, [UR8+0x18], R2 ;  /* 0x00001802ffff098c */ /* 0x0009e2000a800008 */
[----:B------:R-:W-:Y:S05]  /*3d40*/  BRA `(.L_x_72) ;  /* 0x0000000000147947 */ /* 0x000fea0003800000 */
.L_x_71:
[----:B------:R-:W-:Y:S02]  /*3d50*/  MOV R2, 0x3d70 ;  /* 0x00003d7000027802 */ /* 0x000fe40000000f00 */
[----:B---3-5:R-:W-:Y:S05]  /*3d60*/  CALL.REL.NOINC `($__internal_0_$__cuda_sm10x_tcgen05_guardrail_trap_col_being_dealloced_not_returned_by_alloc) ;  /* 0x0000005400d47944 */ /* 0x028fea0003c00000 */
[----:B------:R-:W-:Y:S05]  /*3d70*/  BRA `(.L_x_72) ;  /* 0x0000000000087947 */ /* 0x000fea0003800000 */
.L_x_70:
[----:B------:R-:W-:Y:S02]  /*3d80*/  MOV R2, 0x3da0 ;  /* 0x00003da000027802 */ /* 0x000fe40000000f00 */
[----:B---3-5:R-:W-:Y:S05]  /*3d90*/  CALL.REL.NOINC `($__internal_2_$__cuda_sm10x_tcgen05_guardrail_trap_unallocated_columns_being_dealloced) ;  /* 0x0000005400e07944 */ /* 0x028fea0003c00000 */
.L_x_72:
[----:B------:R-:W-:Y:S01]  /*3da0*/  NOP ;  /* 0x0000000000007918 */ /* 0x000fe20000000000 */
[----:B----4-:R-:W-:Y:S05]  /*3db0*/  EXIT ;  /* 0x000000000000794d */ /* 0x010fea0003800000 */
.L_x_54:
[----:B------:R-:W-:-:S09]  /*3dc0*/  UISETP.NE.OR UP0, UPT, UR17, 0x3, !UP3 ;  /* 0x000000031100788c */ /* 0x000fd2000df05670 */
[----:B------:R-:W-:Y:S05]  /*3dd0*/  BRA.U UP0, `(.L_x_73) ;  /* 0x00000011005c7547 */ /* 0x000fea000b800000 */
[----:B------:R-:W1:Y:S01]  /*3de0*/  S2UR UR10, SR_CgaCtaId ;  /* 0x00000000000a79c3 */ /* 0x000e620000008800 */
[----:B------:R-:W2:Y:S01]  /*3df0*/  LDCU UR31, c[0x0][0x370] ;  /* 0x00006e00ff1f77ac */ /* 0x000ea20008000800 */
[----:B------:R-:W-:Y:S02]  /*3e00*/  HFMA2 R13, -RZ, RZ, 0, 0 ;  /* 0x00000000ff0d7431 */ /* 0x000fe400000001ff */
[----:B------:R-:W-:Y:S01]  /*3e10*/  IMAD.MOV.U32 R15, RZ, RZ, 0x1 ;  /* 0x00000001ff0f7424 */ /* 0x000fe200078e00ff */
[----:B------:R-:W-:Y:S01]  /*3e20*/  MOV R7, 0x2000 ;  /* 0x0000200000077802 */ /* 0x000fe20000000f00 */
[----:B------:R-:W2:Y:S01]  /*3e30*/  LDCU.128 UR44, c[0x0][0xb10] ;  /* 0x00016200ff2c77ac */ /* 0x000ea20008000c00 */
[----:B------:R-:W-:Y:S01]  /*3e40*/  IMAD.MOV.U32 R14, RZ, RZ, RZ ;  /* 0x000000ffff0e7224 */ /* 0x000fe200078e00ff */
[----:B------:R-:W3:Y:S01]  /*3e50*/  LDC.64 R16, c[0x0][0x348] ;  /* 0x0000d200ff107b82 */ /* 0x000ee20000000a00 */
[----:B------:R-:W4:Y:S01]  /*3e60*/  LDCU UR30, c[0x0][0x374] ;  /* 0x00006e80ff1e77ac */ /* 0x000f220008000800 */
[----:B------:R-:W1:Y:S06]  /*3e70*/  LDCU UR15, c[0x0][0xb0c] ;  /* 0x00016180ff0f77ac */ /* 0x000e6c0008000800 */
[----:B------:R-:W3:Y:S01]  /*3e80*/  LDC.64 R2, c[0x0][0x888] ;  /* 0x00022200ff027b82 */ /* 0x000ee20000000a00 */
[----:B------:R-:W3:Y:S01]  /*3e90*/  LDCU UR49, c[0x0][0xb20] ;  /* 0x00016400ff3177ac */ /* 0x000ee20008000800 */
[----:B------:R-:W3:Y:S06]  /*3ea0*/  LDCU UR4, c[0x0][0xb30] ;  /* 0x00016600ff0477ac */ /* 0x000eec0008000800 */
[----:B------:R-:W3:Y:S01]  /*3eb0*/  LDC.64 R4, c[0x0][0x890] ;  /* 0x00022400ff047b82 */ /* 0x000ee20000000a00 */
[----:B------:R-:W-:Y:S01]  /*3ec0*/  UMOV UR21, 0x400 ;  /* 0x0000040000157882 */ /* 0x000fe20000000000 */
[----:B--2---:R-:W-:-:S02]  /*3ed0*/  UIMAD.WIDE.U32 UR6, UR31, UR44, URZ ;  /* 0x0000002c1f0672a5 */ /* 0x004fc4000f8e00ff */
[----:B----4-:R-:W-:Y:S02]  /*3ee0*/  UIMAD.WIDE.U32 UR8, UR30, UR47, URZ ;  /* 0x0000002f1e0872a5 */ /* 0x010fe4000f8e00ff */
[----:B-1----:R-:W-:Y:S02]  /*3ef0*/  ULEA UR21, UR10, UR21, 0x18 ;  /* 0x000000150a157291 */ /* 0x002fe4000f8ec0ff */
[----:B------:R-:W-:Y:S02]  /*3f00*/  UPLOP3.LUT UP3, UPT, UPT, UPT, UPT, 0x40, 0x4 ;  /* 0x000000000004789c */ /* 0x000fe40003f6e870 */
[----:B------:R-:W-:Y:S02]  /*3f10*/  UIADD3 UR37, UPT, UPT, UR21, 0x48, URZ ;  /* 0x0000004815257890 */ /* 0x000fe4000fffe0ff */
[----:B------:R-:W-:Y:S02]  /*3f20*/  UIADD3 UR33, UPT, UPT, UR21, 0x30, URZ ;  /* 0x0000003015217890 */ /* 0x000fe4000fffe0ff */
[----:B------:R-:W-:-:S02]  /*3f30*/  UIADD3 UR25, UPT, UPT, UR21, 0x38, URZ ;  /* 0x0000003815197890 */ /* 0x000fc4000fffe0ff */
[----:B------:R-:W-:Y:S01]  /*3f40*/  UIADD3 UR17, UPT, UPT, UR21, 0x40, URZ ;  /* 0x0000004015117890 */ /* 0x000fe2000fffe0ff */
[----:B------:R-:W-:Y:S01]  /*3f50*/  UMOV UR6, UR7 ;  /* 0x0000000700067c82 */ /* 0x000fe20008000000 */
[----:B------:R-:W-:Y:S01]  /*3f60*/  UMOV UR41, UR9 ;  /* 0x0000000900297c82 */ /* 0x000fe20008000000 */
[----:B------:R-:W-:Y:S02]  /*3f70*/  UISETP.GE.AND UP0, UPT, UR42, 0x1, UPT ;  /* 0x000000012a00788c */ /* 0x000fe4000bf06270 */
[----:B------:R-:W-:Y:S01]  /*3f80*/  UISETP.NE.AND UP4, UPT, UR42, 0x1, UPT ;  /* 0x000000012a00788c */ /* 0x000fe2000bf85270 */
[----:B------:R-:W1:Y:S01]  /*3f90*/  LDCU.64 UR22, c[0x0][0xb28] ;  /* 0x00016500ff1677ac */ /* 0x000e620008000a00 */
[----:B------:R-:W-:Y:S02]  /*3fa0*/  UISETP.NE.AND UP6, UPT, UR15, 0x1, UPT ;  /* 0x000000010f00788c */ /* 0x000fe4000bfc5270 */
[----:B------:R-:W-:Y:S02]  /*3fb0*/  UISETP.NE.AND UP5, UPT, UR46, 0x1, UPT ;  /* 0x000000012e00788c */ /* 0x000fe4000bfa5270 */
[----:B------:R-:W-:-:S02]  /*3fc0*/  UPRMT UR37, UR10, 0x654, UR37 ;  /* 0x000006540a257896 */ /* 0x000fc40008000025 */
[----:B------:R-:W-:Y:S02]  /*3fd0*/  USHF.R.U32.HI UR43, URZ, UR45, UR6 ;  /* 0x0000002dff2b7299 */ /* 0x000fe40008011606 */
[----:B------:R-:W-:Y:S02]  /*3fe0*/  UPRMT UR40, UR10, 0x654, UR33 ;  /* 0x000006540a287896 */ /* 0x000fe40008000021 */
[----:B------:R-:W-:Y:S02]  /*3ff0*/  UPRMT UR39, UR10, 0x654, UR25 ;  /* 0x000006540a277896 */ /* 0x000fe40008000019 */
[----:B------:R-:W-:Y:S02]  /*4000*/  UPRMT UR38, UR10, 0x654, UR17 ;  /* 0x000006540a267896 */ /* 0x000fe40008000011 */
[----:B---3--:R-:W-:Y:S02]  /*4010*/  USHF.R.U32.HI UR41, URZ, UR49, UR41 ;  /* 0x00000031ff297299 */ /* 0x008fe40008011629 */
[----:B------:R-:W-:-:S11]  /*4020*/  UISETP.NE.AND UP2, UPT, UR4, 0x1, UPT ;  /* 0x000000010400788c */ /* 0x000fd6000bf45270 */
.L_x_84:
[C---:B------:R-:W-:Y:S02]  /*4030*/  LEA R12, R14.reuse, UR21, 0x3 ;  /* 0x000000150e0c7c11 */ /* 0x040fe4000f8e18ff */
[----:B------:R-:W-:Y:S02]  /*4040*/  SHF.L.U32 R9, R13, 0x1f, RZ ;  /* 0x0000001f0d097819 */ /* 0x000fe400000006ff */
[----:B------:R-:W-:Y:S02]  /*4050*/  LEA R10, R14, UR21, 0x4 ;  /* 0x000000150e0a7c11 */ /* 0x000fe4000f8e20ff */
[----:B--2---:R-:W2:Y:S02]  /*4060*/  SYNCS.PHASECHK.TRANS64.TRYWAIT P0, [R12+URZ+0x80], R9 ;  /* 0x000080090c0075a7 */ /* 0x004ea400080011ff */
[----:B--2---:R-:W-:Y:S05]  /*4070*/  @!P0 BRA `(.L_x_74) ;  /* 0x0000004c00c08947 */ /* 0x004fea0003800000 */
.L_x_162:
[----:B--2---:R-:W2:Y:S01]  /*4080*/  LDS.128 R8, [R10+0x110] ;  /* 0x000110000a087984 */ /* 0x004ea20000000c00 */
[----:B------:R-:W-:Y:S01]  /*4090*/  UISETP.GE.AND UP0, UPT, UR42, 0x1, UPT ;  /* 0x000000012a00788c */ /* 0x000fe2000bf06270 */
[----:B------:R-:W-:Y:S01]  /*40a0*/  @!PT LDS RZ, [RZ] ;  /* 0x00000000fffff984 */ /* 0x000fe20000000800 */
[----:B------:R-:W-:Y:S01]  /*40b0*/  @!PT LDS RZ, [RZ] ;  /* 0x00000000fffff984 */ /* 0x000fe20000000800 */
[----:B------:R-:W-:Y:S01]  /*40c0*/  @!PT LDS RZ, [RZ] ;  /* 0x00000000fffff984 */ /* 0x000fe20000000800 */
[----:B------:R-:W-:Y:S01]  /*40d0*/  @!PT LDS RZ, [RZ] ;  /* 0x00000000fffff984 */ /* 0x000fe20000000800 */
[----:B------:R3:W-:Y:S06]  /*40e0*/  MEMBAR.ALL.CTA ;  /* 0x0000000000007992 */ /* 0x0007ec0000008000 */
[----:B---3--:R-:W3:Y:S01]  /*40f0*/  FENCE.VIEW.ASYNC.S ;  /* 0x00000000000073c6 */ /* 0x008ee20000000000 */
[----:B--2---:R-:W-:Y:S11]  /*4100*/  LOP3.LUT P0, RZ, R10, 0x1, RZ, 0xc0, !PT ;  /* 0x000000010aff7812 */ /* 0x004ff6000780c0ff */
[----:B------:R-:W-:Y:S02]  /*4110*/  @!UPT UIADD3 URZ, UPT, UPT, URZ, URZ, URZ ;  /* 0x000000fffffff290 */ /* 0x000fe4000fffe0ff */
[----:B---3--:R-:W-:Y:S01]  /*4120*/  VOTEU.ANY UP1, P0 ;  /* 0x0000000000ff7886 */ /* 0x008fe20000020100 */
[----:B------:R-:W-:Y:S11]  /*4130*/  PLOP3.LUT P0, PT, PT, PT, UP1, 0x80, 0x8 ;  /* 0x000000000008781c */ /* 0x000ff60003f0f018 */
[----:B------:R-:W-:Y:S02]  /*4140*/  @!UPT UIADD3 URZ, UPT, UPT, URZ, URZ, URZ ;  /* 0x000000fffffff290 */ /* 0x000fe4000fffe0ff */
[----:B------:R-:W-:Y:S02]  /*4150*/  @P0 SHF.R.U32.HI R0, RZ, 0x10, R9 ;  /* 0x00000010ff000819 */ /* 0x000fe40000011609 */
[----:B------:R-:W-:Y:S02]  /*4160*/  @P0 MOV R6, R8 ;  /* 0x0000000800060202 */ /* 0x000fe40000000f00 */
[----:B------:R-:W-:Y:S01]  /*4170*/  @P0 R2UR UR4, R0 ;  /* 0x00000000000402ca */ /* 0x000fe200000e0000 */
[----:B------:R-:W-:Y:S01]  /*4180*/  VIADD R0, R12, 0x90 ;  /* 0x000000900c007836 */ /* 0x000fe20000000000 */
[----:B------:R-:W-:Y:S02]  /*4190*/  @P0 LOP3.LUT R8, R9, 0xffff, RZ, 0xc0, !PT ;  /* 0x0000ffff09080812 */ /* 0x000fe400078ec0ff */
[----:B------:R-:W-:Y:S02]  /*41a0*/  @P0 R2UR UR6, R6 ;  /* 0x00000000060602ca */ /* 0x000fe400000e0000 */
[----:B------:R-:W-:Y:S02]  /*41b0*/  PRMT R0, RZ, 0x654, R0 ;  /* 0x00000654ff007816 */ /* 0x000fe40000000000 */
[----:B------:R-:W-:Y:S02]  /*41c0*/  @P0 R2UR UR5, R8 ;  /* 0x00000000080502ca */ /* 0x000fe400000e0000 */
[----:B------:R2:W-:Y:S03]  /*41d0*/  SYNCS.ARRIVE.TRANS64.RED.A1T0 RZ, [R0+URZ], RZ ;  /* 0x000000ff00ff79a7 */ /* 0x0005e600081004ff */
[----:B------:R-:W-:Y:S04]  /*41e0*/  @UP1 UMOV UR29, UR4 ;  /* 0x00000004001d1c82 */ /* 0x000fe80008000000 */
[----:B------:R-:W-:Y:S04]  /*41f0*/  @UP1 UMOV UR14, UR6 ;  /* 0x00000006000e1c82 */ /* 0x000fe80008000000 */
[----:B------:R-:W-:Y:S01]  /*4200*/  @UP1 UMOV UR13, UR5 ;  /* 0x00000005000d1c82 */ /* 0x000fe20008000000 */
[----:B------:R-:W-:Y:S05]  /*4210*/  BRA.U !UP0, `(.L_x_75) ;  /* 0x0000000108a47547 */ /* 0x000fea000b800000 */
[----:B------:R-:W-:Y:S02]  /*4220*/  UIMAD.WIDE.U32 UR18, UR13, UR47, URZ ;  /* 0x0000002f0d1272a5 */ /* 0x000fe4000f8e00ff */
[----:B------:R-:W-:Y:S02]  /*4230*/  UIMAD.WIDE.U32 UR26, UR14, UR44, URZ ;  /* 0x0000002c0e1a72a5 */ /* 0x000fe4000f8e00ff */
[----:B------:R-:W-:Y:S02]  /*4240*/  USEL UR4, UR30, UR41, !UP5 ;  /* 0x000000291e047287 */ /* 0x000fe4000e800000 */
[----:B------:R-:W-:Y:S02]  /*4250*/  USEL UR7, UR31, UR43, !UP6 ;  /* 0x0000002b1f077287 */ /* 0x000fe4000f000000 */
[----:B-1----:R-:W-:Y:S02]  /*4260*/  UIMAD.WIDE.U32 UR8, UR4, UR22, URZ ;  /* 0x00000016040872a5 */ /* 0x002fe4000f8e00ff */
[----:B------:R-:W-:Y:S01]  /*4270*/  UIMAD.WIDE.U32 UR10, UR7, UR22, URZ ;  /* 0x00000016070a72a5 */ /* 0x000fe2000f8e00ff */
[----:B------:R-:W-:Y:S02]  /*4280*/  UMOV UR5, UR19 ;  /* 0x0000001300057c82 */ /* 0x000fe40008000000 */
[----:B------:R-:W-:Y:S03]  /*4290*/  USHF.R.U32.HI UR6, URZ, UR49, UR5 ;  /* 0x00000031ff067299 */ /* 0x000fe60008011605 */
[----:B------:R-:W-:Y:S01]  /*42a0*/  UMOV UR5, UR27 ;  /* 0x0000001b00057c82 */ /* 0x000fe20008000000 */
[----:B------:R-:W-:Y:S02]  /*42b0*/  USEL UR6, UR13, UR6, !UP5 ;  /* 0x000000060d067287 */ /* 0x000fe4000e800000 */
[----:B------:R-:W-:Y:S03]  /*42c0*/  USHF.R.U32.HI UR12, URZ, UR45, UR5 ;  /* 0x0000002dff0c7299 */ /* 0x000fe60008011605 */
[----:B------:R-:W-:Y:S02]  /*42d0*/  UMOV UR5, UR9 ;  /* 0x0000000900057c82 */ /* 0x000fe40008000000 */
[----:B------:R-:W-:Y:S03]  /*42e0*/  @UP4 USHF.R.U32.HI UR4, URZ, UR23, UR5 ;  /* 0x00000017ff044299 */ /* 0x000fe60008011605 */
[----:B------:R-:W-:Y:S01]  /*42f0*/  UMOV UR5, UR11 ;  /* 0x0000000b00057c82 */ /* 0x000fe20008000000 */
[----:B------:R-:W-:Y:S02]  /*4300*/  UIMAD UR4, UR42, UR4, URZ ;  /* 0x000000042a0472a4 */ /* 0x000fe4000f8e02ff */
[----:B------:R-:W-:Y:S02]  /*4310*/  @UP4 USHF.R.U32.HI UR7, URZ, UR23, UR5 ;  /* 0x00000017ff074299 */ /* 0x000fe40008011605 */
[----:B------:R-:W-:Y:S02]  /*4320*/  UIMAD.WIDE.U32 UR10, UR6, UR22, URZ ;  /* 0x00000016060a72a5 */ /* 0x000fe4000f8e00ff */
[----:B------:R-:W-:Y:S02]  /*4330*/  USEL UR5, UR14, UR12, !UP6 ;  /* 0x0000000c0e057287 */ /* 0x000fe4000f000000 */
[----:B------:R-:W-:Y:S02]  /*4340*/  UIMAD UR8, UR42, UR7, URZ ;  /* 0x000000072a0872a4 */ /* 0x000fe4000f8e02ff */
[----:B------:R-:W-:Y:S03]  /*4350*/  UISETP.GE.AND UP0, UPT, UR6, UR4, UPT ;  /* 0x000000040600728c */ /* 0x000fe6000bf06270 */
[----:B------:R-:W-:Y:S01]  /*4360*/  UMOV UR4, UR11 ;  /* 0x0000000b00047c82 */ /* 0x000fe20008000000 */
[----:B------:R-:W-:Y:S02]  /*4370*/  UISETP.GE.OR UP0, UPT, UR5, UR8, UP0 ;  /* 0x000000080500728c */ /* 0x000fe40008706670 */
[----:B------:R-:W-:Y:S02]  /*4380*/  USHF.R.U32.HI UR4, URZ, UR23, UR4 ;  /* 0x00000017ff047299 */ /* 0x000fe40008011604 */
[----:B------:R-:W-:Y:S02]  /*4390*/  UIMAD.WIDE.U32 UR8, UR5, UR22, URZ ;  /* 0x00000016050872a5 */ /* 0x000fe4000f8e00ff */
[----:B------:R-:W-:Y:S04]  /*43a0*/  USEL UR10, UR6, UR4, !UP4 ;  /* 0x00000004060a7287 */ /* 0x000fe8000e000000 */
[----:B------:R-:W-:Y:S01]  /*43b0*/  UIADD3 UR11, UPT, UPT, -UR10, URZ, URZ ;  /* 0x000000ff0a0b7290 */ /* 0x000fe2000fffe1ff */
[----:B------:R-:W-:Y:S02]  /*43c0*/  @!UP0 UMOV UR4, UR9 ;  /* 0x0000000900048c82 */ /* 0x000fe40008000000 */
[----:B------:R-:W-:Y:S02]  /*43d0*/  @!UP0 USHF.R.U32.HI UR4, URZ, UR23, UR4 ;  /* 0x00000017ff048299 */ /* 0x000fe40008011604 */
[----:B------:R-:W-:Y:S02]  /*43e0*/  UIMAD UR8, UR42, UR11, UR6 ;  /* 0x0000000b2a0872a4 */ /* 0x000fe4000f8e0206 */
[----:B------:R-:W-:Y:S04]  /*43f0*/  @!UP0 USEL UR4, UR5, UR4, !UP4 ;  /* 0x0000000405048287 */ /* 0x000fe8000e000000 */
[----:B------:R-:W-:Y:S02]  /*4400*/  @!UP0 UIMAD UR8, UR7, UR8, UR4 ;  /* 0x00000008070882a4 */ /* 0x000fe4000f8e0204 */
[----:B------:R-:W-:Y:S02]  /*4410*/  @!UP0 UIADD3 UR9, UPT, UPT, UR10, -UR4, URZ ;  /* 0x800000040a098290 */ /* 0x000fe4000fffe0ff */
[----:B------:R-:W-:Y:S02]  /*4420*/  UIADD3 UR4, UPT, UPT, -UR5, URZ, URZ ;  /* 0x000000ff05047290 */ /* 0x000fe4000fffe1ff */
[----:B------:R-:W-:Y:S02]  /*4430*/  UIADD3 UR7, UPT, UPT, -UR6, URZ, URZ ;  /* 0x000000ff06077290 */ /* 0x000fe4000fffe1ff */
[----:B------:R-:W-:Y:S02]  /*4440*/  @!UP0 UIMAD UR6, UR9, UR42, UR5 ;  /* 0x0000002a090682a4 */ /* 0x000fe4000f8e0205 */
[----:B------:R-:W-:Y:S02]  /*4450*/  UIMAD UR14, UR15, UR4, UR14 ;  /* 0x000000040f0e72a4 */ /* 0x000fe4000f8e020e */
[----:B------:R-:W-:Y:S01]  /*4460*/  UIMAD UR13, UR46, UR7, UR13 ;  /* 0x000000072e0d72a4 */ /* 0x000fe2000f8e020d */
[----:B------:R-:W-:Y:S02]  /*4470*/  @!UP0 UMOV UR5, UR8 ;  /* 0x0000000800058c82 */ /* 0x000fe40008000000 */
[----:B------:R-:W-:Y:S02]  /*4480*/  UIMAD UR14, UR5, UR15, UR14 ;  /* 0x0000000f050e72a4 */ /* 0x000fe4000f8e020e */
[----:B------:R-:W-:Y:S11]  /*4490*/  UIMAD UR13, UR6, UR46, UR13 ;  /* 0x0000002e060d72a4 */ /* 0x000ff6000f8e020d */
[----:B------:R-:W-:Y:S01]  /*44a0*/  @!UPT UIADD3 URZ, UPT, UPT, URZ, URZ, URZ ;  /* 0x000000fffffff290 */ /* 0x000fe2000fffe0ff */
.L_x_75:
[----:B------:R-:W3:Y:S01]  /*44b0*/  @!UP2 LDCU.128 UR8, c[0x0][0xb10] ;  /* 0x00016200ff08a7ac */ /* 0x000ee20008000c00 */
[C---:B------:R-:W-:Y:S02]  /*44c0*/  ISETP.NE.U32.AND P1, PT, R4.reuse, RZ, PT ;  /* 0x000000ff0400720c */ /* 0x040fe40003f25070 */
[----:B------:R-:W-:Y:S02]  /*44d0*/  ISETP.NE.U32.AND P0, PT, R4, RZ, PT ;  /* 0x000000ff0400720c */ /* 0x000fe40003f05070 */
[C---:B------:R-:W-:Y:S02]  /*44e0*/  ISETP.NE.AND.EX P1, PT, R5.reuse, RZ, PT, P1 ;  /* 0x000000ff0500720c */ /* 0x040fe40003f25310 */
[----:B------:R-:W-:Y:S01]  /*44f0*/  ISETP.NE.AND.EX P0, PT, R5, RZ, PT, P0 ;  /* 0x000000ff0500720c */ /* 0x000fe20003f05300 */
[----:B------:R-:W4:Y:S01]  /*4500*/  @!UP2 LDCU UR5, c[0x0][0xb0c] ;  /* 0x00016180ff05a7ac */ /* 0x000f220008000800 */
[----:B------:R-:W-:Y:S01]  /*4510*/  SHF.L.U32 R9, R15, 0x1f, RZ ;  /* 0x0000001f0f097819 */ /* 0x000fe200000006ff */
[----:B------:R-:W-:Y:S02]  /*4520*/  USHF.L.U32 UR35, UR16, 0x6, URZ ;  /* 0x0000000610237899 */ /* 0x000fe400080006ff */
[----:B------:R-:W-:Y:S02]  /*4530*/  USHF.L.U32 UR34, UR20, 0x7, URZ ;  /* 0x0000000714227899 */ /* 0x000fe400080006ff */
[----:B---3--:R-:W-:Y:S07]  /*4540*/  UIMAD.WIDE.U32 UR6, UR14, UR8, URZ ;  /* 0x000000080e0672a5 */ /* 0x008fee000f8e00ff */
[----:B------:R-:W-:Y:S01]  /*4550*/  @!UP2 UMOV UR4, UR7 ;  /* 0x000000070004ac82 */ /* 0x000fe20008000000 */
[----:B----4-:R-:W-:Y:S02]  /*4560*/  @!UP2 UISETP.NE.AND UP0, UPT, UR5, 0x1, UPT ;  /* 0x000000010500a88c */ /* 0x010fe4000bf05270 */
[----:B------:R-:W-:Y:S02]  /*4570*/  @!UP2 USHF.R.U32.HI UR4, URZ, UR9, UR4 ;  /* 0x00000009ff04a299 */ /* 0x000fe40008011604 */
[----:B------:R-:W-:Y:S02]  /*4580*/  UIMAD.WIDE.U32 UR6, UR13, UR11, URZ ;  /* 0x0000000b0d0672a5 */ /* 0x000fe4000f8e00ff */
[----:B------:R-:W-:Y:S02]  /*4590*/  @!UP2 USEL UR8, UR14, UR4, !UP0 ;  /* 0x000000040e08a287 */ /* 0x000fe4000c000000 */
[----:B------:R-:W-:Y:S03]  /*45a0*/  @!UP2 UISETP.NE.AND UP0, UPT, UR10, 0x1, UPT ;  /* 0x000000010a00a88c */ /* 0x000fe6000bf05270 */
[----:B------:R-:W-:Y:S02]  /*45b0*/  @!UP2 UMOV UR6, UR7 ;  /* 0x000000070006ac82 */ /* 0x000fe40008000000 */
[----:B------:R-:W3:Y:S02]  /*45c0*/  @!UP2 LDCU UR4, c[0x0][0xb20] ;  /* 0x00016400ff04a7ac */ /* 0x000ee40008000800 */
[----:B---3--:R-:W-:Y:S04]  /*45d0*/  @!UP2 USHF.R.U32.HI UR6, URZ, UR4, UR6 ;  /* 0x00000004ff06a299 */ /* 0x008fe80008011606 */
[----:B------:R-:W-:Y:S04]  /*45e0*/  @!UP2 USEL UR6, UR13, UR6, !UP0 ;  /* 0x000000060d06a287 */ /* 0x000fe8000c000000 */
[----:B------:R-:W-:Y:S02]  /*45f0*/  @!UP2 UIADD3 UR4, UPT, UPT, -UR8, UR6, URZ ;  /* 0x000000060804a290 */ /* 0x000fe4000fffe1ff */
[----:B------:R-:W-:Y:S02]  /*4600*/  @!UP2 UIADD3 UR6, UPT, UPT, UR8, -UR6, URZ ;  /* 0x800000060806a290 */ /* 0x000fe4000fffe0ff */
[----:B------:R-:W-:Y:S02]  /*4610*/  @!UP2 UIMAD UR14, UR4, UR5, UR14 ;  /* 0x00000005040ea2a4 */ /* 0x000fe4000f8e020e */
[----:B------:R-:W-:Y:S01]  /*4620*/  @!UP2 UIMAD UR13, UR6, UR10, UR13 ;  /* 0x0000000a060da2a4 */ /* 0x000fe2000f8e020d */
[----:B------:R-:W-:Y:S11]  /*4630*/  BRA.U UP3, `(.L_x_76) ;  /* 0x0000000103107547 */ /* 0x000ff6000b800000 */
[----:B--2---:R-:W-:Y:S04]  /*4640*/  MOV R0, UR48 ;  /* 0x0000003000007c02 */ /* 0x004fe80008000f00 */
[----:B------:R-:W-:Y:S04]  /*4650*/  SHF.L.U32 R11, R0, 0x1f, RZ ;  /* 0x0000001f000b7819 */ /* 0x000fe800000006ff */
[----:B------:R-:W2:Y:S02]  /*4660*/  SYNCS.PHASECHK.TRANS64.TRYWAIT P2, [UR21+0x78], R11 ;  /* 0x0000780bff0075a7 */ /* 0x000ea40008041115 */
[----:B--2---:R-:W-:Y:S05]  /*4670*/  @!P2 BRA `(.L_x_77) ;  /* 0x000000480054a947 */ /* 0x004fea0003800000 */
.L_x_76:
[----:B------:R-:W-:Y:S05]  /*4680*/  @!P1 BRA `(.L_x_78) ;  /* 0x0000000000309947 */ /* 0x000fea0003800000 */
[----:B------:R-:W-:Y:S01]  /*4690*/  ISETP.NE.U32.AND P1, PT, R2, RZ, PT ;  /* 0x000000ff0200720c */ /* 0x000fe20003f25070 */
[----:B------:R-:W3:Y:S01]  /*46a0*/  LDCU.64 UR4, c[0x0][0x358] ;  /* 0x00006b00ff0477ac */ /* 0x000ee20008000a00 */
[----:B------:R-:W-:Y:S02]  /*46b0*/  IMAD.MOV.U32 R63, RZ, RZ, 0x1 ;  /* 0x00000001ff3f7424 */ /* 0x000fe400078e00ff */
[----:B------:R-:W-:Y:S11]  /*46c0*/  ISETP.NE.AND.EX P1, PT, R3, RZ, PT, P1 ;  /* 0x000000ff0300720c */ /* 0x000ff60003f25310 */
[----:B------:R-:W-:Y:S02]  /*46d0*/  @!UPT UIADD3 URZ, UPT, UPT, URZ, URZ, URZ ;  /* 0x000000fffffff290 */ /* 0x000fe4000fffe0ff */
[----:B--2---:R-:W2:Y:S01]  /*46e0*/  @P1 LDC.64 R10, c[0x0][0x888] ;  /* 0x00022200ff0a1b82 */ /* 0x004ea20000000a00 */
[----:B------:R-:W-:Y:S04]  /*46f0*/  @P1 IMAD R0, R4, UR36, RZ ;  /* 0x0000002404001c24 */ /* 0x000fe8000f8e02ff */
[----:B--2---:R-:W-:Y:S04]  /*4700*/  @P1 IMAD.WIDE R10, R0, 0x4, R10 ;  /* 0x00000004000a1825 */ /* 0x004fe800078e020a */
[----:B------:R-:W-:Y:S01]  /*4710*/  HFMA2 R0, -RZ, RZ, 0, 5.9604644775390625e-08 ;  /* 0x00000001ff007431 */ /* 0x000fe200000001ff */
[----:B---3-5:R3:W5:Y:S04]  /*4720*/  @P1 LDG.E R27, desc[UR4][R10.64] ;  /* 0x000000040a1b1981 */ /* 0x028768000c1e1900 */
[----:B------:R-:W-:Y:S01]  /*4730*/  @!P1 PRMT R63, R0, 0x7610, R63 ;  /* 0x00007610003f9816 */ /* 0x000fe2000000003f */
[----:B---3--:R-:W4:Y:S06]  /*4740*/  @!P1 LDC R27, c[0x0][0x880] ;  /* 0x00022000ff1b9b82 */ /* 0x008f2c0000000800 */
.L_x_78:
[----:B----45:R-:W-:Y:S01]  /*4750*/  @!P0 FSETP.EQ.AND P1, PT, R27, RZ, PT ;  /* 0x000000ff1b00820b */ /* 0x030fe20003f22000 */
[----:B------:R-:W-:Y:S01]  /*4760*/  @!UPT UIADD3 URZ, UPT, UPT, URZ, URZ, URZ ;  /* 0x000000fffffff290 */ /* 0x000fe2000fffe0ff */
[----:B------:R-:W-:Y:S11]  /*4770*/  @!P0 BRA `(.L_x_79) ;  /* 0x0000000000188947 */ /* 0x000ff60003800000 */
[----:B------:R-:W-:Y:S02]  /*4780*/  LOP3.LUT P0, RZ, R63, 0xff, RZ, 0xc0, !PT ;  /* 0x000000ff3fff7812 */ /* 0x000fe4000780c0ff */
[----:B------:R-:W-:Y:S04]  /*4790*/  ISETP.NE.U32.AND P1, PT, R2, RZ, PT ;  /* 0x000000ff0200720c */ /* 0x000fe80003f25070 */
[----:B------:R-:W-:Y:S04]  /*47a0*/  ISETP.NE.AND.EX P1, PT, R3, RZ, PT, P1 ;  /* 0x000000ff0300720c */ /* 0x000fe80003f25310 */
[----:B------:R-:W-:Y:S03]  /*47b0*/  PLOP3.LUT P1, PT, P1, PT, PT, 0x8, 0x80 ;  /* 0x000000000080781c */ /* 0x000fe60000f2e170 */
[----:B------:R-:W-:Y:S11]  /*47c0*/  @P0 FSETP.EQ.AND P1, PT, R27, RZ, PT ;  /* 0x000000ff1b00020b */ /* 0x000ff60003f22000 */
[----:B------:R-:W-:Y:S02]  /*47d0*/  @!UPT UIADD3 URZ, UPT, UPT, URZ, URZ, URZ ;  /* 0x000000fffffff290 */ /* 0x000fe4000fffe0ff */
.L_x_79:
[----:B------:R-:W3:Y:S01]  /*47e0*/  SYNCS.PHASECHK.TRANS64.TRYWAIT P2, [UR21+0x50], R9 ;  /* 0x00005009ff0075a7 */ /* 0x000ee20008041115 */
[----:B------:R-:W-:Y:S04]  /*47f0*/  ELECT P0, URZ, PT ;  /* 0x0000000000ff782f */ /* 0x000fe80003800000 */
[----:B------:R-:W-:Y:S11]  /*4800*/  PLOP3.LUT P1, PT, P1, P0, PT, 0xf2, 0x2f ;  /* 0x00000000002f781c */ /* 0x000ff60000f21e72 */
[----:B------:R-:W-:Y:S02]  /*4810*/  @!UPT UIADD3 URZ, UPT, UPT, URZ, URZ, URZ ;  /* 0x000000fffffff290 */ /* 0x000fe4000fffe0ff */
[----:B------:R-:W-:Y:S05]  /*4820*/  @!P1 IADD3 R8, P0, PT, R16, 0x580, RZ ;  /* 0x0000058010089810 */ /* 0x000fea0007f1e0ff */
[----:B------:R-:W-:Y:S01]  /*4830*/  @!P1 IMAD.X R6, RZ, RZ, R17, P0 ;  /* 0x000000ffff069224 */ /* 0x000fe200000e0611 */
[----:B---3--:R-:W-:Y:S07]  /*4840*/  @!P2 BRA `(.L_x_80) ;  /* 0x0000004400f8a947 */ /* 0x008fee0003800000 */
.L_x_165:
[----:B------:R-:W-:Y:S01]  /*4850*/  @!P1 R2UR UR5, R8 ;  /* 0x00000000080592ca */ /* 0x000fe200000e0000 */
[----:B------:R-:W-:Y:S01]  /*4860*/  VOTEU.ALL UP0, P1 ;  /* 0x0000000000ff7886 */ /* 0x000fe20000800000 */
[----:B------:R-:W-:Y:S01]  /*4870*/  @!P1 R2UR UR4, R6 ;  /* 0x00000000060492ca */ /* 0x000fe200000e0000 */
[----:B--2---:R-:W-:Y:S01]  /*4880*/  @!P1 IMAD.MOV.U32 R0, RZ, RZ, 0x2000 ;  /* 0x00002000ff009424 */ /* 0x004fe200078e00ff */
[----:B------:R-:W-:Y:S01]  /*4890*/  UMOV UR6, 0x0 ;  /* 0x0000000000067882 */ /* 0x000fe20000000000 */
[----:B------:R-:W-:Y:S01]  /*48a0*/  UMOV UR7, 0x10000000 ;  /* 0x1000000000077882 */ /* 0x000fe20000000000 */
[----:B------:R-:W-:Y:S01]  /*48b0*/  @!UP0 UIADD3 UR32, UPT, UPT, UR21, 0x400, URZ ;  /* 0x0000040015208890 */ /* 0x000fe2000fffe0ff */
[----:B------:R-:W-:Y:S01]  /*48c0*/  @!P1 IADD3 R8, P0, PT, R16, 0x580, RZ ;  /* 0x0000058010089810 */ /* 0x000fe20007f1e0ff */
[----:B------:R-:W-:Y:S04]  /*48d0*/  VOTEU.ALL UP0, P1 ;  /* 0x0000000000ff7886 */ /* 0x000fe80000800000 */
[----:B------:R-:W-:Y:S02]  /*48e0*/  @!P1 IMAD.X R6, RZ, RZ, R17, P0 ;  /* 0x000000ffff069224 */ /* 0x000fe400000e0611 */
[----:B------:R-:W-:Y:S02]  /*48f0*/  IMAD.U32 R10, RZ, RZ, UR5 ;  /* 0x00000005ff0a7e24 */ /* 0x000fe4000f8e00ff */
[----:B------:R-:W-:Y:S03]  /*4900*/  IMAD.U32 R11, RZ, RZ, UR4 ;  /* 0x00000004ff0b7e24 */ /* 0x000fe6000f8e00ff */
[----:B------:R-:W-:Y:S02]  /*4910*/  @!P1 R2UR UR4, R10 ;  /* 0x000000000a0492ca */ /* 0x000fe400000e0000 */
[----:B------:R-:W-:Y:S11]  /*4920*/  @!P1 R2UR UR5, R11 ;  /* 0x000000000b0592ca */ /* 0x000ff600000e0000 */
[----:B------:R-:W-:Y:S02]  /*4930*/  @!UPT UIADD3 URZ, UPT, UPT, URZ, URZ, URZ ;  /* 0x000000fffffff290 */ /* 0x000fe4000fffe0ff */
[----:B------:R2:W-:Y:S01]  /*4940*/  @!UP0 UTMALDG.3D [UR32], [UR4], desc[UR6] ;  /* 0x00000620040085b4 */ /* 0x0005e20008011000 */
[----:B------:R2:W-:Y:S01]  /*4950*/  @!P1 SYNCS.ARRIVE.TRANS64.RED.A0TR RZ, [UR21+0x30], R0 ;  /* 0x00003000ffff99a7 */ /* 0x0005e20008300415 */
[----:B------:R-:W-:Y:S01]  /*4960*/  SYNCS.ARRIVE.TRANS64.RED.A1T0 RZ, [UR40], RZ ;  /* 0x000000ffffff79a7 */ /* 0x000fe20008100428 */
[----:B------:R-:W3:Y:S02]  /*4970*/  SYNCS.PHASECHK.TRANS64.TRYWAIT P2, [UR21+0x58], R9 ;  /* 0x00005809ff0075a7 */ /* 0x000ee40008041115 */
[----:B--23--:R-:W-:Y:S05]  /*4980*/  @!P2 BRA `(.L_x_81) ;  /* 0x0000004400c0a947 */ /* 0x00cfea0003800000 */
.L_x_167:
        /* <DEDUP_REMOVED lines=8> */
[----:B------:R-:W-:Y:S01]  /*4a10*/  @!UP0 UIADD3 UR24, UPT, UPT, UR21, 0x2400, URZ ;  /* 0x0000240015188890 */ /* 0x000fe2000fffe0ff */
[----:B------:R-:W-:Y:S01]  /*4a20*/  VOTEU.ALL UP0, P1 ;  /* 0x0000000000ff7886 */ /* 0x000fe20000800000 */
[----:B------:R-:W-:Y:S01]  /*4a30*/  UMOV UR27, UR35 ;  /* 0x00000023001b7c82 */ /* 0x000fe20008000000 */
[----:B------:R-:W-:Y:S02]  /*4a40*/  UMOV UR28, UR36 ;  /* 0x00000024001c7c82 */ /* 0x000fe40008000000 */
[----:B------:R-:W-:Y:S02]  /*4a50*/  IMAD.U32 R10, RZ, RZ, UR5 ;  /* 0x00000005ff0a7e24 */ /* 0x000fe4000f8e00ff */
[----:B------:R-:W-:Y:S02]  /*4a60*/  IMAD.U32 R11, RZ, RZ, UR4 ;  /* 0x00000004ff0b7e24 */ /* 0x000fe4000f8e00ff */
[----:B------:R-:W-:Y:S01]  /*4a70*/  @!P1 IMAD.X R6, RZ, RZ, R17, P0 ;  /* 0x000000ffff069224 */ /* 0x000fe200000e0611 */
        /* <DEDUP_REMOVED lines=8> */
.L_x_169:
[----:B------:R-:W-:Y:S01]  /*4b00*/  @!P1 R2UR UR5, R8 ;  /* 0x00000000080592ca */ /* 0x000fe200000e0000 */
[----:B------:R-:W-:Y:S01]  /*4b10*/  VOTEU.ALL UP0, P1 ;  /* 0x0000000000ff7886 */ /* 0x000fe20000800000 */
[----:B------:R-:W-:Y:S01]  /*4b20*/  @!P1 R2UR UR4, R6 ;  /* 0x00000000060492ca */ /* 0x000fe200000e0000 */
[----:B--2---:R-:W-:Y:S01]  /*4b30*/  @!P1 IMAD.MOV.U32 R0, RZ, RZ, 0x2000 ;  /* 0x00002000ff009424 */ /* 0x004fe200078e00ff */
[----:B------:R-:W-:Y:S01]  /*4b40*/  UMOV UR6, 0x0 ;  /* 0x0000000000067882 */ /* 0x000fe20000000000 */
[----:B------:R-:W-:Y:S01]  /*4b50*/  UMOV UR7, 0x10000000 ;  /* 0x1000000000077882 */ /* 0x000fe20000000000 */
[----:B------:R-:W-:Y:S01]  /*4b60*/  @!UP0 UIADD3 UR18, UPT, UPT, UR34, 0x40, URZ ;  /* 0x0000004022128890 */ /* 0x000fe2000fffe0ff */
[----:B------:R-:W-:Y:S01]  /*4b70*/  VIADD R14, R14, 0x1 ;  /* 0x000000010e0e7836 */ /* 0x000fe20000000000 */
[----:B------:R-:W-:Y:S01]  /*4b80*/  @!UP0 UIADD3 UR16, UPT, UPT, UR21, 0x4400, URZ ;  /* 0x0000440015108890 */ /* 0x000fe2000fffe0ff */
[----:B------:R-:W-:Y:S01]  /*4b90*/  VOTEU.ALL UP0, P1 ;  /* 0x0000000000ff7886 */ /* 0x000fe20000800000 */
[----:B------:R-:W-:Y:S01]  /*4ba0*/  UMOV UR19, UR35 ;  /* 0x0000002300137c82 */ /* 0x000fe20008000000 */
[----:B------:R-:W-:Y:S02]  /*4bb0*/  UMOV UR20, UR36 ;  /* 0x0000002400147c82 */ /* 0x000fe40008000000 */
        /* <DEDUP_REMOVED lines=10> */
.L_x_171:
[----:B------:R-:W-:Y:S01]  /*4c60*/  @!P1 IADD3 R6, P0, PT, R16, 0x580, RZ ;  /* 0x0000058010069810 */ /* 0x000fe20007f1e0ff */
[----:B------:R-:W-:Y:S01]  /*4c70*/  VOTEU.ALL UP0, P1 ;  /* 0x0000000000ff7886 */ /* 0x000fe20000800000 */
[----:B------:R-:W-:Y:S01]  /*4c80*/  UMOV UR6, 0x0 ;  /* 0x0000000000067882 */ /* 0x000fe20000000000 */
[----:B------:R-:W-:Y:S01]  /*4c90*/  UMOV UR7, 0x10000000 ;  /* 0x1000000000077882 */ /* 0x000fe20000000000 */
[----:B------:R-:W-:Y:S01]  /*4ca0*/  @!P1 R2UR UR5, R6 ;  /* 0x00000000060592ca */ /* 0x000fe200000e0000 */
[----:B--2---:R-:W-:Y:S01]  /*4cb0*/  @!P1 IMAD.X R0, RZ, RZ, R17, P0 ;  /* 0x000000ffff009224 */ /* 0x004fe200000e0611 */
[----:B------:R-:W-:Y:S01]  /*4cc0*/  @!UP0 UIADD3 UR10, UPT, UPT, UR34, 0x60, URZ ;  /* 0x00000060220a8890 */ /* 0x000fe2000fffe0ff */
[----:B------:R-:W-:Y:S01]  /*4cd0*/  R2UR UR18, R65 ;  /* 0x00000000411272ca */ /* 0x000fe200000e0000 */
[----:B------:R-:W-:Y:S01]  /*4ce0*/  @!UP0 UIADD3 UR8, UPT, UPT, UR21, 0x6400, URZ ;  /* 0x0000640015088890 */ /* 0x000fe2000fffe0ff */
[----:B------:R-:W-:Y:S01]  /*4cf0*/  R2UR UR16, R66 ;  /* 0x00000000421072ca */ /* 0x000fe200000e0000 */
[----:B------:R-:W-:Y:S01]  /*4d00*/  @!UP0 UIADD3 UR9, UPT, UPT, UR21, 0x48, URZ ;  /* 0x0000004815098890 */ /* 0x000fe2000fffe0ff */
[----:B------:R-:W-:Y:S01]  /*4d10*/  @!P1 R2UR UR4, R0 ;  /* 0x00000000000492ca */ /* 0x000fe200000e0000 */
[----:B------:R-:W-:Y:S01]  /*4d20*/  VOTEU.ALL UP0, P1 ;  /* 0x0000000000ff7886 */ /* 0x000fe20000800000 */
[----:B------:R-:W-:Y:S01]  /*4d30*/  UMOV UR11, UR35 ;  /* 0x00000023000b7c82 */ /* 0x000fe20008000000 */
[----:B------:R-:W-:Y:S01]  /*4d40*/  UMOV UR12, UR36 ;  /* 0x00000024000c7c82 */ /* 0x000fe20008000000 */
[C---:B------:R-:W-:Y:S01]  /*4d50*/  ISETP.NE.AND P0, PT, R14.reuse, 0x2, PT ;  /* 0x000000020e00780c */ /* 0x040fe20003f05270 */
[----:B------:R-:W-:Y:S01]  /*4d60*/  UPLOP3.LUT UP3, UPT, UPT, UPT, UPT, 0x80, 0x8 ;  /* 0x000000000008789c */ /* 0x000fe20003f6f070 */
[----:B------:R-:W-:Y:S01]  /*4d70*/  IMAD.U32 R8, RZ, RZ, UR5 ;  /* 0x00000005ff087e24 */ /* 0x000fe2000f8e00ff */
[----:B------:R-:W-:Y:S01]  /*4d80*/  LOP3.LUT R15, R15, 0x1, RZ, 0x3c, !PT ;  /* 0x000000010f0f7812 */ /* 0x000fe200078e3cff */
[----:B------:R-:W-:Y:S01]  /*4d90*/  UMOV UR36, UR29 ;  /* 0x0000001d00247c82 */ /* 0x000fe20008000000 */
[----:B------:R-:W-:Y:S01]  /*4da0*/  SEL R0, RZ, 0x1, P0 ;  /* 0x00000001ff007807 */ /* 0x000fe20000000000 */
[----:B------:R-:W-:Y:S01]  /*4db0*/  UIADD3 UR20, UPT, UPT, UR13, UR18, URZ ;  /* 0x000000120d147290 */ /* 0x000fe2000fffe0ff */
[----:B------:R-:W-:Y:S01]  /*4dc0*/  SEL R14, R14, RZ, P0 ;  /* 0x000000ff0e0e7207 */ /* 0x000fe20000000000 */
[----:B------:R-:W-:Y:S01]  /*4dd0*/  UIADD3 UR16, UPT, UPT, UR14, UR16, URZ ;  /* 0x000000100e107290 */ /* 0x000fe2000fffe0ff */
[----:B------:R-:W-:Y:S01]  /*4de0*/  IMAD.U32 R9, RZ, RZ, UR4 ;  /* 0x00000004ff097e24 */ /* 0x000fe2000f8e00ff */
[----:B------:R-:W-:Y:S02]  /*4df0*/  @!P1 R2UR UR4, R8 ;  /* 0x00000000080492ca */ /* 0x000fe400000e0000 */
[----:B------:R-:W-:Y:S02]  /*4e00*/  LOP3.LUT R13, R13, R0, RZ, 0x3c, !PT ;  /* 0x000000000d0d7212 */ /* 0x000fe400078e3cff */
[----:B------:R-:W-:Y:S11]  /*4e10*/  @!P1 R2UR UR5, R9 ;  /* 0x00000000090592ca */ /* 0x000ff600000e0000 */
[----:B------:R-:W-:Y:S02]  /*4e20*/  @!UPT UIADD3 URZ, UPT, UPT, URZ, URZ, URZ ;  /* 0x000000fffffff290 */ /* 0x000fe4000fffe0ff */
[----:B------:R2:W-:Y:S01]  /*4e30*/  @!UP0 UTMALDG.3D [UR8], [UR4], desc[UR6] ;  /* 0x00000608040085b4 */ /* 0x0005e20008011000 */
[----:B------:R2:W-:Y:S01]  /*4e40*/  @!P1 SYNCS.ARRIVE.TRANS64.RED.A0TR RZ, [UR21+0x48], R7 ;  /* 0x00004807ffff99a7 */ /* 0x0005e20008300415 */
[----:B------:R-:W-:Y:S01]  /*4e50*/  SYNCS.ARRIVE.TRANS64.RED.A1T0 RZ, [UR37], RZ ;  /* 0x000000ffffff79a7 */ /* 0x000fe20008100425 */
[----:B------:R-:W-:Y:S05]  /*4e60*/  BRA.U UP1, `(.L_x_84) ;  /* 0xfffffff101707547 */ /* 0x000fea000b83ffff */
[----:B------:R-:W-:-:S04]  /*4e70*/  SHF.L.U32 R3, R15, 0x1f, RZ ;  /* 0x0000001f0f037819 */ /* 0x000fc800000006ff */
[----:B------:R-:W3:Y:S02]  /*4e80*/  SYNCS.PHASECHK.TRANS64.TRYWAIT P0, [UR21+0x50], R3 ;  /* 0x00005003ff0075a7 */ /* 0x000ee40008001115 */
[----:B---3--:R-:W-:Y:S05]  /*4e90*/  @!P0 BRA `(.L_x_85) ;  /* 0x0000004000c48947 */ /* 0x008fea0003800000 */
.L_x_173:
[----:B------:R-:W4:Y:S02]  /*4ea0*/  SYNCS.PHASECHK.TRANS64.TRYWAIT P0, [UR21+0x58], R3 ;  /* 0x00005803ff0075a7 */ /* 0x000f240008001115 */
[----:B----4-:R-:W-:Y:S05]  /*4eb0*/  @!P0 BRA `(.L_x_86) ;  /* 0x0000004000d48947 */ /* 0x010fea0003800000 */
.L_x_175:
[----:B------:R-:W4:Y:S02]  /*4ec0*/  SYNCS.PHASECHK.TRANS64.TRYWAIT P0, [UR21+0x60], R3 ;  /* 0x00006003ff0075a7 */ /* 0x000f240008001115 */
[----:B----4-:R-:W-:Y:S05]  /*4ed0*/  @!P0 BRA `(.L_x_87) ;  /* 0x0000004000e48947 */ /* 0x010fea0003800000 */
.L_x_177:
[----:B---3--:R-:W-:-:S07]  /*4ee0*/  MOV R0, UR21 ;  /* 0x0000001500007c02 */ /* 0x008fce0008000f00 */
.L_x_88:
[----:B---3--:R-:W-:-:S04]  /*4ef0*/  SHF.L.U32 R3, R15, 0x1f, RZ ;  /* 0x0000001f0f037819 */ /* 0x008fc800000006ff */
[----:B------:R3:W4:Y:S03]  /*4f00*/  SYNCS.PHASECHK.TRANS64.TRYWAIT P0, [R0+URZ+0x68], R3 ;  /* 0x00006803000075a7 */ /* 0x00072600080011ff */
[----:B----4-:R-:W-:Y:S05]  /*4f10*/  @!P0 NANOSLEEP.SYNCS 0x989680 ;  /* 0x009896800000895d */ /* 0x010fea0003900000 */
[----:B------:R-:W4:Y:S02]  /*4f20*/  @!P0 SYNCS.PHASECHK.TRANS64 P0, [R0+URZ+0x68], R3 ;  /* 0x00006803000085a7 */ /* 0x000f2400080010ff */
[----:B-12-4-:R-:W-:Y:S05]  /*4f30*/  @P0 EXIT ;  /* 0x000000000000094d */ /* 0x016fea0003800000 */
[----:B------:R-:W-:Y:S05]  /*4f40*/  BRA `(.L_x_88) ;  /* 0xfffffffc00e87947 */ /* 0x000fea000383ffff */
.L_x_73:
[----:B------:R-:W-:-:S06]  /*4f50*/  UISETP.GE.AND UP0, UPT, UR17, 0x4, UPT ;  /* 0x000000041100788c */ /* 0x000fcc000bf06270 */
[----:B------:R-:W-:-:S13]  /*4f60*/  PLOP3.LUT P0, PT, PT, PT, UP0, 0x80, 0x8 ;  /* 0x000000000008781c */ /* 0x000fda0003f0f008 */
[----:B------:R-:W-:Y:S05]  /*4f70*/  @!P0 EXIT ;  /* 0x000000000000894d */ /* 0x000fea0003800000 */
[----:B------:R-:W1:Y:S08]  /*4f80*/  S2UR UR4, SR_CgaCtaId ;  /* 0x00000000000479c3 */ /* 0x000e700000008800 */
[----:B------:R-:W-:Y:S01]  /*4f90*/  BAR.SYNC.DEFER_BLOCKING 0x6, 0xa0 ;  /* 0x0182800000007b1d */ /* 0x000fe20000010000 */
[C---:B------:R-:W-:Y:S01]  /*4fa0*/  IMAD.SHL.U32 R5, R76.reuse, 0x20, RZ ;  /* 0x000000204c057824 */ /* 0x040fe200078e00ff */
[C---:B------:R-:W-:Y:S01]  /*4fb0*/  R2P PR, R76.reuse, 0x6 ;  /* 0x000000064c007804 */ /* 0x040fe20000000000 */
[C---:B------:R-:W-:Y:S01]  /*4fc0*/  IMAD.SHL.U32 R2, R76.reuse, 0x4, RZ ;  /* 0x000000044c027824 */ /* 0x040fe200078e00ff */
[----:B------:R-:W-:Y:S01]  /*4fd0*/  CS2R R70, SRZ ;  /* 0x0000000000467805 */ /* 0x000fe2000001ff00 */
[----:B------:R-:W-:Y:S01]  /*4fe0*/  IMAD.U32 R23, R76, 0x10000, RZ ;  /* 0x000100004c177824 */ /* 0x000fe200078e00ff */
[----:B------:R-:W-:-:S02]  /*4ff0*/  UMOV UR44, 0x400 ;  /* 0x00000400002c7882 */ /* 0x000fc40000000000 */
[----:B------:R-:W2:Y:S01]  /*5000*/  LDC.64 R60, c[0x0][0x8b0] ;  /* 0x00022c00ff3c7b82 */ /* 0x000ea20000000a00 */
[C---:B------:R-:W-:Y:S01]  /*5010*/  LOP3.LUT R3, R5.reuse, 0xe0, RZ, 0xc0, !PT ;  /* 0x000000e005037812 */ /* 0x040fe200078ec0ff */
[----:B------:R-:W-:Y:S01]  /*5020*/  IMAD.SHL.U32 R62, R76, 0x10, RZ ;  /* 0x000000104c3e7824 */ /* 0x000fe200078e00ff */
[----:B------:R-:W-:Y:S01]  /*5030*/  LOP3.LUT R5, R5, 0x100, RZ, 0xc0, !PT ;  /* 0x0000010005057812 */ /* 0x000fe200078ec0ff */
[----:B------:R-:W-:Y:S01]  /*5040*/  IMAD.MOV.U32 R75, RZ, RZ, 0x10 ;  /* 0x00000010ff4b7424 */ /* 0x000fe200078e00ff */
[----:B------:R-:W-:Y:S01]  /*5050*/  LOP3.LUT R2, R3, 0x1c, R2, 0xf8, !PT ;  /* 0x0000001c03027812 */ /* 0x000fe200078ef802 */
[----:B------:R-:W-:Y:S01]  /*5060*/  IMAD.MOV.U32 R74, RZ, RZ, 0x20 ;  /* 0x00000020ff4a7424 */ /* 0x000fe200078e00ff */
[----:B------:R-:W-:Y:S01]  /*5070*/  SHF.R.U32.HI R3, RZ, 0x2, R76 ;  /* 0x00000002ff037819 */ /* 0x000fe2000001164c */
[----:B------:R-:W3:Y:S01]  /*5080*/  LDC.64 R42, c[0x0][0x8a8] ;  /* 0x00022a00ff2a7b82 */ /* 0x000ee20000000a00 */
[----:B------:R-:W-:Y:S01]  /*5090*/  LOP3.LUT R23, R23, 0x600000, RZ, 0xc0, !PT ;  /* 0x0060000017177812 */ /* 0x000fe200078ec0ff */
[----:B------:R-:W-:Y:S01]  /*50a0*/  IMAD.MOV.U32 R73, RZ, RZ, 0x1 ;  /* 0x00000001ff497424 */ /* 0x000fe200078e00ff */
[----:B------:R-:W-:Y:S01]  /*50b0*/  LOP3.LUT R62, R5, 0x600, R62, 0xf8, !PT ;  /* 0x00000600053e7812 */ /* 0x000fe200078ef83e */
[----:B------:R-:W-:Y:S01]  /*50c0*/  IMAD.MOV.U32 R22, RZ, RZ, RZ ;  /* 0x000000ffff167224 */ /* 0x000fe200078e00ff */
[----:B------:R-:W-:Y:S01]  /*50d0*/  LOP3.LUT R3, R2, 0x4, R3, 0x78, !PT ;  /* 0x0000000402037812 */ /* 0x000fe200078e7803 */
[----:B------:R-:W-:Y:S01]  /*50e0*/  IMAD.MOV.U32 R72, RZ, RZ, RZ ;  /* 0x000000ffff487224 */ /* 0x000fe200078e00ff */
[----:B------:R-:W-:Y:S01]  /*50f0*/  LOP3.LUT R76, R76, 0x60, RZ, 0xc0, !PT ;  /* 0x000000604c4c7812 */ /* 0x000fe200078ec0ff */
[----:B-1----:R-:W-:Y:S01]  /*5100*/  ULEA UR44, UR4, UR44, 0x18 ;  /* 0x0000002c042c7291 */ /* 0x002fe2000f8ec0ff */
[----:B------:R-:W-:Y:S01]  /*5110*/  LOP3.LUT R62, R62, R3, RZ, 0xfc, !PT ;  /* 0x000000033e3e7212 */ /* 0x000fe200078efcff */
[----:B------:R-:W1:Y:S01]  /*5120*/  LDCU UR59, c[0x0][0x370] ;  /* 0x00006e00ff3b77ac */ /* 0x000e620008000800 */
[----:B------:R-:W-:-:S02]  /*5130*/  SEL R75, R75, 0xfffffff0, !P2 ;  /* 0xfffffff04b4b7807 */ /* 0x000fc40005000000 */
[----:B------:R-:W-:Y:S01]  /*5140*/  SEL R74, R74, 0xffffffe0, !P1 ;  /* 0xffffffe04a4a7807 */ /* 0x000fe20004800000 */
[----:B------:R-:W-:Y:S01]  /*5150*/  UIADD3 UR4, UPT, UPT, UR44, 0x400, URZ ;  /* 0x000004002c047890 */ /* 0x000fe2000fffe0ff */
[----:B------:R-:W4:Y:S02]  /*5160*/  LDCU UR43, c[0x0][0xb0c] ;  /* 0x00016180ff2b77ac */ /* 0x000f240008000800 */
[----:B------:R-:W1:Y:S03]  /*5170*/  LDS R0, [UR44+0x130] ;  /* 0x0001302cff007984 */ /* 0x000e660008000800 */
[----:B------:R-:W-:Y:S01]  /*5180*/  IMAD.U32 R68, RZ, RZ, UR4 ;  /* 0x00000004ff447e24 */ /* 0x000fe2000f8e00ff */
[----:B------:R-:W1:Y:S01]  /*5190*/  LDCU UR39, c[0x0][0xb30] ;  /* 0x00016600ff2777ac */ /* 0x000e620008000800 */
[----:B------:R-:W1:Y:S01]  /*51a0*/  LDCU.64 UR56, c[0x0][0x888] ;  /* 0x00011100ff3877ac */ /* 0x000e620008000a00 */
[----:B------:R-:W1:Y:S01]  /*51b0*/  LDCU.64 UR40, c[0x0][0xb28] ;  /* 0x00016500ff2877ac */ /* 0x000e620008000a00 */
[----:B------:R-:W1:Y:S01]  /*51c0*/  LDCU.64 UR62, c[0x0][0x890] ;  /* 0x00011200ff3e77ac */ /* 0x000e620008000a00 */
[----:B------:R-:W1:Y:S01]  /*51d0*/  LDCU.128 UR52, c[0x0][0xb10] ;  /* 0x00016200ff3477ac */ /* 0x000e620008000c00 */
[----:B------:R-:W1:Y:S01]  /*51e0*/  LDCU UR58, c[0x0][0x374] ;  /* 0x00006e80ff3a77ac */ /* 0x000e620008000800 */
[----:B------:R-:W-:Y:S01]  /*51f0*/  UMOV UR47, URZ ;  /* 0x000000ff002f7c82 */ /* 0x000fe20008000000 */
[----:B------:R-:W-:Y:S01]  /*5200*/  UMOV UR46, URZ ;  /* 0x000000ff002e7c82 */ /* 0x000fe20008000000 */
[----:B-1234-:R-:W-:-:S07]  /*5210*/  IMAD.IADD R23, R0, 0x1, R23 ;  /* 0x0000000100177824 */ /* 0x01efce00078e0217 */
.L_x_132:
[C---:B------:R-:W-:Y:S02]  /*5220*/  LEA R3, R70.reuse, UR44, 0x3 ;  /* 0x0000002c46037c11 */ /* 0x040fe4000f8e18ff */
[----:B------:R-:W-:Y:S02]  /*5230*/  SHF.L.U32 R0, R71, 0x1f, RZ ;  /* 0x0000001f47007819 */ /* 0x000fe400000006ff */
[----:B-1----:R-:W-:Y:S02]  /*5240*/  LEA R5, R70, UR44, 0x4 ;  /* 0x0000002c46057c11 */ /* 0x002fe4000f8e20ff */
[----:B------:R-:W1:Y:S02]  /*5250*/  SYNCS.PHASECHK.TRANS64.TRYWAIT P0, [R3+URZ+0x80], R0 ;  /* 0x00008000030075a7 */ /* 0x000e6400080011ff */
[----:B-1----:R-:W-:Y:S05]  /*5260*/  @!P0 BRA `(.L_x_89) ;  /* 0x0000004000188947 */ /* 0x002fea0003800000 */
.L_x_178:
        /* <DEDUP_REMOVED lines=11> */
[----:B------:R-:W-:Y:S01]  /*5320*/  PLOP3.LUT P0, PT, PT, PT, UP1, 0x80, 0x8 ;  /* 0x000000000008781c */ /* 0x000fe20003f0f018 */
[----:B------:R-:W-:Y:S11]  /*5330*/  UP2UR UR61, UPR, URZ, 0x2 ;  /* 0x00000002ff3d7883 */ /* 0x000ff60008000000 */
[----:B------:R-:W-:Y:S01]  /*5340*/  @!UPT UIADD3 URZ, UPT, UPT, URZ, URZ, URZ ;  /* 0x000000fffffff290 */ /* 0x000fe2000fffe0ff */
[----:B-1----:R-:W-:Y:S02]  /*5350*/  @P0 SHF.R.U32.HI R0, RZ, 0x10, R5 ;  /* 0x00000010ff000819 */ /* 0x002fe40000011605 */
        /* <DEDUP_REMOVED lines=12> */
[----:B------:R-:W2:Y:S01]  /*5420*/  LDCU UR12, c[0x0][0xb20] ;  /* 0x00016400ff0c77ac */ /* 0x000ea20008000800 */
[----:B------:R-:W-:Y:S02]  /*5430*/  UIMAD.WIDE.U32 UR4, UR58, UR55, URZ ;  /* 0x000000373a0472a5 */ /* 0x000fe4000f8e00ff */
[----:B------:R-:W-:Y:S02]  /*5440*/  UIMAD.WIDE.U32 UR6, UR59, UR52, URZ ;  /* 0x000000343b0672a5 */ /* 0x000fe4000f8e00ff */
[----:B------:R-:W-:Y:S02]  /*5450*/  UISETP.NE.AND UP0, UPT, UR54, 0x1, UPT ;  /* 0x000000013600788c */ /* 0x000fe4000bf05270 */
[----:B------:R-:W-:Y:S02]  /*5460*/  UIMAD.WIDE.U32 UR8, UR37, UR55, URZ ;  /* 0x00000037250872a5 */ /* 0x000fe4000f8e00ff */
[----:B------:R-:W-:Y:S02]  /*5470*/  UIMAD.WIDE.U32 UR10, UR38, UR52, URZ ;  /* 0x00000034260a72a5 */ /* 0x000fe4000f8e00ff */
[----:B------:R-:W-:Y:S02]  /*5480*/  UISETP.NE.AND UP1, UPT, UR43, 0x1, UPT ;  /* 0x000000012b00788c */ /* 0x000fe4000bf25270 */
[----:B------:R-:W-:Y:S01]  /*5490*/  UISETP.NE.AND UP2, UPT, UR42, 0x1, UPT ;  /* 0x000000012a00788c */ /* 0x000fe2000bf45270 */
[----:B------:R-:W-:Y:S02]  /*54a0*/  UMOV UR4, UR5 ;  /* 0x0000000500047c82 */ /* 0x000fe40008000000 */
[----:B--2---:R-:W-:Y:S03]  /*54b0*/  USHF.R.U32.HI UR5, URZ, UR12, UR4 ;  /* 0x0000000cff057299 */ /* 0x004fe60008011604 */
[----:B------:R-:W-:Y:S02]  /*54c0*/  UMOV UR4, UR7 ;  /* 0x0000000700047c82 */ /* 0x000fe40008000000 */
[----:B------:R-:W-:Y:S02]  /*54d0*/  USHF.R.U32.HI UR7, URZ, UR53, UR4 ;  /* 0x00000035ff077299 */ /* 0x000fe40008011604 */
[----:B------:R-:W-:Y:S02]  /*54e0*/  USEL UR4, UR58, UR5, !UP0 ;  /* 0x000000053a047287 */ /* 0x000fe4000c000000 */
[----:B------:R-:W-:Y:S01]  /*54f0*/  USEL UR7, UR59, UR7, !UP1 ;  /* 0x000000073b077287 */ /* 0x000fe2000c800000 */
[----:B------:R-:W-:Y:S01]  /*5500*/  UMOV UR5, UR9 ;  /* 0x0000000900057c82 */ /* 0x000fe20008000000 */
[----:B------:R-:W-:Y:S02]  /*5510*/  UIMAD.WIDE.U32 UR8, UR4, UR40, URZ ;  /* 0x00000028040872a5 */ /* 0x000fe4000f8e00ff */
[----:B------:R-:W-:Y:S03]  /*5520*/  USHF.R.U32.HI UR6, URZ, UR12, UR5 ;  /* 0x0000000cff067299 */ /* 0x000fe60008011605 */
[----:B------:R-:W-:Y:S01]  /*5530*/  UMOV UR5, UR11 ;  /* 0x0000000b00057c82 */ /* 0x000fe20008000000 */
[----:B------:R-:W-:Y:S02]  /*5540*/  UIMAD.WIDE.U32 UR10, UR7, UR40, URZ ;  /* 0x00000028070a72a5 */ /* 0x000fe4000f8e00ff */
[----:B------:R-:W-:Y:S02]  /*5550*/  USHF.R.U32.HI UR12, URZ, UR53, UR5 ;  /* 0x00000035ff0c7299 */ /* 0x000fe40008011605 */
[----:B------:R-:W-:Y:S01]  /*5560*/  USEL UR6, UR37, UR6, !UP0 ;  /* 0x0000000625067287 */ /* 0x000fe2000c000000 */
[----:B------:R-:W-:Y:S02]  /*5570*/  UMOV UR5, UR9 ;  /* 0x0000000900057c82 */ /* 0x000fe40008000000 */
[----:B------:R-:W-:Y:S01]  /*5580*/  UMOV UR10, UR11 ;  /* 0x0000000b000a7c82 */ /* 0x000fe20008000000 */
[----:B------:R-:W-:Y:S02]  /*5590*/  @UP2 USHF.R.U32.HI UR4, URZ, UR41, UR5 ;  /* 0x00000029ff042299 */ /* 0x000fe40008011605 */
[----:B------:R-:W-:Y:S02]  /*55a0*/  @UP2 USHF.R.U32.HI UR7, URZ, UR41, UR10 ;  /* 0x00000029ff072299 */ /* 0x000fe4000801160a */
[----:B------:R-:W-:Y:S02]  /*55b0*/  UIMAD UR4, UR42, UR4, URZ ;  /* 0x000000042a0472a4 */ /* 0x000fe4000f8e02ff */
        /* <DEDUP_REMOVED lines=8> */
[----:B------:R-:W-:Y:S02]  /*5640*/  USEL UR11, UR6, UR4, !UP2 ;  /* 0x00000004060b7287 */ /* 0x000fe4000d000000 */
[----:B------:R-:W-:Y:S02]  /*5650*/  UIADD3 UR8, UPT, UPT, -UR5, URZ, URZ ;  /* 0x000000ff05087290 */ /* 0x000fe4000fffe1ff */
[----:B------:R-:W-:Y:S01]  /*5660*/  UIADD3 UR10, UPT, UPT, -UR11, URZ, URZ ;  /* 0x000000ff0b0a7290 */ /* 0x000fe2000fffe1ff */
[----:B------:R-:W-:Y:S01]  /*5670*/  @!UP0 UMOV UR4, UR9 ;  /* 0x0000000900048c82 */ /* 0x000fe20008000000 */
[----:B------:R-:W-:Y:S02]  /*5680*/  UIADD3 UR9, UPT, UPT, -UR6, URZ, URZ ;  /* 0x000000ff06097290 */ /* 0x000fe4000fffe1ff */
[----:B------:R-:W-:Y:S02]  /*5690*/  @!UP0 USHF.R.U32.HI UR4, URZ, UR41, UR4 ;  /* 0x00000029ff048299 */ /* 0x000fe40008011604 */
[----:B------:R-:W-:Y:S02]  /*56a0*/  UIMAD UR10, UR42, UR10, UR6 ;  /* 0x0000000a2a0a72a4 */ /* 0x000fe4000f8e0206 */
[----:B------:R-:W-:Y:S04]  /*56b0*/  @!UP0 USEL UR4, UR5, UR4, !UP2 ;  /* 0x0000000405048287 */ /* 0x000fe8000d000000 */
[----:B------:R-:W-:Y:S02]  /*56c0*/  @!UP0 UIMAD UR10, UR7, UR10, UR4 ;  /* 0x0000000a070a82a4 */ /* 0x000fe4000f8e0204 */
[----:B------:R-:W-:Y:S02]  /*56d0*/  @!UP0 UIADD3 UR11, UPT, UPT, UR11, -UR4, URZ ;  /* 0x800000040b0b8290 */ /* 0x000fe4000fffe0ff */
[----:B------:R-:W-:Y:S02]  /*56e0*/  UIMAD UR7, UR43, UR8, UR38 ;  /* 0x000000082b0772a4 */ /* 0x000fe4000f8e0226 */
[----:B------:R-:W-:Y:S02]  /*56f0*/  @!UP0 UIMAD UR6, UR11, UR42, UR5 ;  /* 0x0000002a0b0682a4 */ /* 0x000fe4000f8e0205 */
[----:B------:R-:W-:Y:S01]  /*5700*/  UIMAD UR4, UR54, UR9, UR37 ;  /* 0x00000009360472a4 */ /* 0x000fe2000f8e0225 */
[----:B------:R-:W-:Y:S02]  /*5710*/  @!UP0 UMOV UR5, UR10 ;  /* 0x0000000a00058c82 */ /* 0x000fe40008000000 */
[----:B------:R-:W-:Y:S02]  /*5720*/  UIMAD UR38, UR5, UR43, UR7 ;  /* 0x0000002b052672a4 */ /* 0x000fe4000f8e0207 */
[----:B------:R-:W-:Y:S11]  /*5730*/  UIMAD UR37, UR6, UR54, UR4 ;  /* 0x00000036062572a4 */ /* 0x000ff6000f8e0204 */
[----:B------:R-:W-:Y:S01]  /*5740*/  @!UPT UIADD3 URZ, UPT, UPT, URZ, URZ, URZ ;  /* 0x000000fffffff290 */ /* 0x000fe2000fffe0ff */
.L_x_90:
[----:B------:R-:W-:Y:S01]  /*5750*/  UISETP.NE.AND UP0, UPT, UR39, 0x1, UPT ;  /* 0x000000012700788c */ /* 0x000fe2000bf05270 */
[----:B------:R-:W-:Y:S01]  /*5760*/  LOP3.LUT P0, RZ, R68, 0x3f0, RZ, 0xc0, !PT ;  /* 0x000003f044ff7812 */ /* 0x000fe2000780c0ff */
[----:B------:R-:W-:Y:S01]  /*5770*/  USHF.L.U32 UR50, UR16, 0x6, URZ ;  /* 0x0000000610327899 */ /* 0x000fe200080006ff */
[----:B------:R-:W-:Y:S01]  /*5780*/  BSSY.RECONVERGENT B6, `(.L_x_91) ;  /* 0x0000034000067945 */ /* 0x000fe20003800200 */
[----:B------:R-:W-:Y:S01]  /*5790*/  USHF.L.U32 UR49, UR20, 0x7, URZ ;  /* 0x0000000714317899 */ /* 0x000fe200080006ff */
[----:B------:R-:W-:Y:S06]  /*57a0*/  IADD3 R70, PT, PT, R70, 0x1, RZ ;  /* 0x0000000146467810 */ /* 0x000fec0007ffe0ff */
[----:B------:R-:W2:Y:S01]  /*57b0*/  @!UP0 LDCU.128 UR12, c[0x0][0xb10] ;  /* 0x00016200ff0c87ac */ /* 0x000ea20008000c00 */
[----:B------:R-:W3:Y:S01]  /*57c0*/  @!UP0 LDCU UR5, c[0x0][0xb0c] ;  /* 0x00016180ff0587ac */ /* 0x000ee20008000800 */
[----:B------:R-:W4:Y:S01]  /*57d0*/  @!UP0 LDCU UR10, c[0x0][0xb20] ;  /* 0x00016400ff0a87ac */ /* 0x000f220008000800 */
[----:B--2---:R-:W-:Y:S02]  /*57e0*/  UIMAD.WIDE.U32 UR8, UR38, UR12, URZ ;  /* 0x0000000c260872a5 */ /* 0x004fe4000f8e00ff */
[----:B------:R-:W-:Y:S02]  /*57f0*/  UIMAD.WIDE.U32 UR6, UR37, UR15, URZ ;  /* 0x0000000f250672a5 */ /* 0x000fe4000f8e00ff */
[----:B------:R-:W-:Y:S03]  /*5800*/  @!UP0 UISETP.NE.AND UP1, UPT, UR14, 0x1, UPT ;  /* 0x000000010e00888c */ /* 0x000fe6000bf25270 */
[----:B------:R-:W-:Y:S01]  /*5810*/  @!UP0 UMOV UR4, UR9 ;  /* 0x0000000900048c82 */ /* 0x000fe20008000000 */
[----:B---3--:R-:W-:Y:S02]  /*5820*/  @!UP0 UISETP.NE.AND UP2, UPT, UR5, 0x1, UPT ;  /* 0x000000010500888c */ /* 0x008fe4000bf45270 */
[----:B------:R-:W-:Y:S01]  /*5830*/  @!UP0 USHF.R.U32.HI UR4, URZ, UR13, UR4 ;  /* 0x0000000dff048299 */ /* 0x000fe20008011604 */
[----:B------:R-:W-:Y:S02]  /*5840*/  @!UP0 UMOV UR6, UR7 ;  /* 0x0000000700068c82 */ /* 0x000fe40008000000 */
[----:B----4-:R-:W-:Y:S02]  /*5850*/  @!UP0 USHF.R.U32.HI UR6, URZ, UR10, UR6 ;  /* 0x0000000aff068299 */ /* 0x010fe40008011606 */
[----:B------:R-:W-:Y:S02]  /*5860*/  @!UP0 USEL UR7, UR38, UR4, !UP2 ;  /* 0x0000000426078287 */ /* 0x000fe4000d000000 */
[----:B------:R-:W-:Y:S04]  /*5870*/  @!UP0 USEL UR6, UR37, UR6, !UP1 ;  /* 0x0000000625068287 */ /* 0x000fe8000c800000 */
[----:B------:R-:W-:Y:S02]  /*5880*/  @!UP0 UIADD3 UR4, UPT, UPT, -UR7, UR6, URZ ;  /* 0x0000000607048290 */ /* 0x000fe4000fffe1ff */
[----:B------:R-:W-:Y:S02]  /*5890*/  @!UP0 UIADD3 UR6, UPT, UPT, UR7, -UR6, URZ ;  /* 0x8000000607068290 */ /* 0x000fe4000fffe0ff */
[----:B------:R-:W-:Y:S02]  /*58a0*/  @!UP0 UIMAD UR38, UR4, UR5, UR38 ;  /* 0x00000005042682a4 */ /* 0x000fe4000f8e0226 */
[----:B------:R-:W-:Y:S01]  /*58b0*/  @!UP0 UIMAD UR37, UR6, UR14, UR37 ;  /* 0x0000000e062582a4 */ /* 0x000fe2000f8e0225 */
[----:B------:R-:W-:Y:S11]  /*58c0*/  @!P0 BRA `(.L_x_92) ;  /* 0x00000000007c8947 */ /* 0x000ff60003800000 */
[----:B------:R-:W2:Y:S01]  /*58d0*/  LDCU.64 UR8, c[0x4][0x80] ;  /* 0x01001000ff0877ac */ /* 0x000ea20008000a00 */
[----:B------:R-:W-:Y:S01]  /*58e0*/  MOV R2, 0x0 ;  /* 0x0000000000027802 */ /* 0x000fe20000000f00 */
[----:B------:R-:W-:Y:S02]  /*58f0*/  HFMA2 R12, -RZ, RZ, 0, 5.9604644775390625e-08 ;  /* 0x00000001ff0c7431 */ /* 0x000fe400000001ff */
[----:B------:R-:W-:Y:S01]  /*5900*/  IMAD.MOV.U32 R8, RZ, RZ, 0x70 ;  /* 0x00000070ff087424 */ /* 0x000fe200078e00ff */
[----:B------:R3:W4:Y:S01]  /*5910*/  LDC.64 R14, c[0x4][R2] ;  /* 0x01000000020e7b82 */ /* 0x0007220000000a00 */
[----:B------:R-:W1:Y:S01]  /*5920*/  LDCU.64 UR6, c[0x4][0x88] ;  /* 0x01001100ff0677ac */ /* 0x000e620008000a00 */
[----:B------:R-:W-:Y:S01]  /*5930*/  IMAD.MOV.U32 R13, RZ, RZ, RZ ;  /* 0x000000ffff0d7224 */ /* 0x000fe200078e00ff */
[----:B------:R-:W1:Y:S01]  /*5940*/  LDCU.64 UR4, c[0x4][0x8] ;  /* 0x01000100ff0477ac */ /* 0x000e620008000a00 */
[----:B--2---:R-:W-:Y:S01]  /*5950*/  MOV R5, UR9 ;  /* 0x0000000900057c02 */ /* 0x004fe20008000f00 */
[----:B------:R-:W-:Y:S01]  /*5960*/  IMAD.U32 R4, RZ, RZ, UR8 ;  /* 0x00000008ff047e24 */ /* 0x000fe2000f8e00ff */
[----:B-1----:R-:W-:Y:S01]  /*5970*/  MOV R7, UR7 ;  /* 0x0000000700077c02 */ /* 0x002fe20008000f00 */
[----:B------:R-:W-:Y:S01]  /*5980*/  IMAD.U32 R6, RZ, RZ, UR6 ;  /* 0x00000006ff067e24 */ /* 0x000fe2000f8e00ff */
[----:B------:R-:W-:Y:S01]  /*5990*/  MOV R11, UR5 ;  /* 0x00000005000b7c02 */ /* 0x000fe20008000f00 */
[----:B------:R-:W-:Y:S02]  /*59a0*/  IMAD.U32 R10, RZ, RZ, UR4 ;  /* 0x00000004ff0a7e24 */ /* 0x000fe4000f8e00ff */
[----:B------:R-:W-:Y:S07]  /*59b0*/  LEPC R20, `(.L_x_93) ;  /* 0x000000001014794e */ /* 0x000fee0000000000 */
[----:B---345:R-:W-:Y:S05]  /*59c0*/  CALL.ABS.NOINC R14 ;  /* 0x000000000e007343 */ /* 0x038fea0003c00000 */
.L_x_93:
[----:B------:R-:W1:Y:S01]  /*59d0*/  LDCU.64 UR8, c[0x4][0x80] ;  /* 0x01001000ff0877ac */ /* 0x000e620008000a00 */
[----:B------:R-:W2:Y:S01]  /*59e0*/  LDC.64 R2, c[0x4][R2] ;  /* 0x0100000002027b82 */ /* 0x000ea20000000a00 */
[----:B------:R-:W-:Y:S02]  /*59f0*/  HFMA2 R12, -RZ, RZ, 0, 5.9604644775390625e-08 ;  /* 0x00000001ff0c7431 */ /* 0x000fe400000001ff */
[----:B------:R-:W-:Y:S02]  /*5a00*/  IMAD.MOV.U32 R8, RZ, RZ, 0x70 ;  /* 0x00000070ff087424 */ /* 0x000fe400078e00ff */
[----:B------:R-:W-:Y:S01]  /*5a10*/  IMAD.MOV.U32 R13, RZ, RZ, RZ ;  /* 0x000000ffff0d7224 */ /* 0x000fe200078e00ff */
[----:B------:R-:W3:Y:S01]  /*5a20*/  LDCU.64 UR6, c[0x4][0x88] ;  /* 0x01001100ff0677ac */ /* 0x000ee20008000a00 */
[----:B------:R-:W4:Y:S01]  /*5a30*/  LDCU.64 UR4, c[0x4][0x8] ;  /* 0x01000100ff0477ac */ /* 0x000f220008000a00 */
[----:B-1----:R-:W-:Y:S02]  /*5a40*/  MOV R4, UR8 ;  /* 0x0000000800047c02 */ /* 0x002fe40008000f00 */
[----:B------:R-:W-:Y:S02]  /*5a50*/  MOV R5, UR9 ;  /* 0x0000000900057c02 */ /* 0x000fe40008000f00 */
[----:B---3--:R-:W-:Y:S01]  /*5a60*/  MOV R7, UR7 ;  /* 0x0000000700077c02 */ /* 0x008fe20008000f00 */
[----:B------:R-:W-:Y:S01]  /*5a70*/  IMAD.U32 R6, RZ, RZ, UR6 ;  /* 0x00000006ff067e24 */ /* 0x000fe2000f8e00ff */
[----:B----4-:R-:W-:Y:S01]  /*5a80*/  MOV R11, UR5 ;  /* 0x00000005000b7c02 */ /* 0x010fe20008000f00 */
[----:B------:R-:W-:Y:S02]  /*5a90*/  IMAD.U32 R10, RZ, RZ, UR4 ;  /* 0x00000004ff0a7e24 */ /* 0x000fe4000f8e00ff */
[----:B------:R-:W-:Y:S07]  /*5aa0*/  LEPC R20, `(.L_x_92) ;  /* 0x000000001014794e */ /* 0x000fee0000000000 */
[----:B--2---:R-:W-:Y:S05]  /*5ab0*/  CALL.ABS.NOINC R2 ;  /* 0x0000000002007343 */ /* 0x004fea0003c00000 */
.L_x_92:
[----:B------:R-:W-:Y:S05]  /*5ac0*/  BSYNC.RECONVERGENT B6 ;  /* 0x0000000000067941 */ /* 0x000fea0003800200 */
.L_x_91:
[----:B------:R-:W-:Y:S01]  /*5ad0*/  R2UR UR4, R67 ;  /* 0x00000000430472ca */ /* 0x000fe200000e0000 */
[----:B------:R-:W-:Y:S01]  /*5ae0*/  UISETP.NE.U32.AND UP0, UPT, UR62, URZ, UPT ;  /* 0x000000ff3e00728c */ /* 0x000fe2000bf05070 */
[----:B------:R-:W-:Y:S02]  /*5af0*/  ISETP.NE.U32.AND P4, PT, R60, RZ, PT ;  /* 0x000000ff3c00720c */ /* 0x000fe40003f85070 */
[----:B------:R-:W-:Y:S01]  /*5b00*/  ISETP.NE.U32.AND P2, PT, RZ, UR56, PT ;  /* 0x00000038ff007c0c */ /* 0x000fe2000bf45070 */
[----:B------:R-:W-:Y:S01]  /*5b10*/  UISETP.NE.AND.EX UP1, UPT, UR63, URZ, UPT, UP0 ;  /* 0x000000ff3f00728c */ /* 0x000fe2000bf25300 */
[----:B------:R-:W-:Y:S01]  /*5b20*/  ISETP.NE.AND.EX P4, PT, R61, RZ, PT, P4 ;  /* 0x000000ff3d00720c */ /* 0x000fe20003f85340 */
[----:B------:R-:W-:Y:S01]  /*5b30*/  UPLOP3.LUT UP0, UPT, UPT, UPT, UPT, 0x40, 0x4 ;  /* 0x000000000004789c */ /* 0x000fe20003f0e870 */
[----:B------:R-:W-:Y:S05]  /*5b40*/  ISETP.NE.AND.EX P2, PT, RZ, UR57, PT, P2 ;  /* 0x00000039ff007c0c */ /* 0x000fea000bf45320 */
[----:B------:R-:W-:Y:S06]  /*5b50*/  UISETP.NE.AND UP2, UPT, UR4, URZ, UPT ;  /* 0x000000ff0400728c */ /* 0x000fec000bf45270 */
[----:B------:R-:W-:Y:S05]  /*5b60*/  PLOP3.LUT P1, PT, PT, PT, UP2, 0x80, 0x8 ;  /* 0x000000000008781c */ /* 0x000fea0003f2f028 */
[----:B------:R-:W-:Y:S06]  /*5b70*/  @UP2 UPLOP3.LUT UP0, UPT, UPT, UPT, UP1, 0x80, 0x8 ;  /* 0x000000000008289c */ /* 0x000fec0003f0f010 */
[----:B------:R-:W-:Y:S01]  /*5b80*/  PLOP3.LUT P0, PT, PT, PT, UP0, 0x80, 0x8 ;  /* 0x000000000008781c */ /* 0x000fe20003f0f008 */
[----:B------:R-:W-:Y:S01]  /*5b90*/  @!UPT UIADD3 URZ, UPT, UPT, URZ, URZ, URZ ;  /* 0x000000fffffff290 */ /* 0x000fe2000fffe0ff */
[----:B------:R-:W-:Y:S11]  /*5ba0*/  BRA.U !UP1, `(.L_x_94) ;  /* 0x00000001093c7547 */ /* 0x000ff6000b800000 */
[----:B------:R-:W-:Y:S01]  /*5bb0*/  UISETP.NE.U32.AND UP0, UPT, UR56, URZ, UPT ;  /* 0x000000ff3800728c */ /* 0x000fe2000bf05070 */
[----:B-1----:R-:W-:Y:S01]  /*5bc0*/  HFMA2 R0, -RZ, RZ, 0, 5.9604644775390625e-08 ;  /* 0x00000001ff007431 */ /* 0x002fe200000001ff */
[----:B------:R-:W1:Y:S01]  /*5bd0*/  LDCU.64 UR8, c[0x0][0x358] ;  /* 0x00006b00ff0877ac */ /* 0x000e620008000a00 */
[----:B------:R-:W-:Y:S01]  /*5be0*/  IMAD.MOV.U32 R63, RZ, RZ, 0x1 ;  /* 0x00000001ff3f7424 */ /* 0x000fe200078e00ff */
[----:B------:R-:W-:Y:S06]  /*5bf0*/  UISETP.NE.AND.EX UP0, UPT, UR57, URZ, UPT, UP0 ;  /* 0x000000ff3900728c */ /* 0x000fec000bf05300 */
[----:B------:R-:W-:Y:S05]  /*5c00*/  PLOP3.LUT P3, PT, PT, PT, UP0, 0x80, 0x8 ;  /* 0x000000000008781c */ /* 0x000fea0003f6f008 */
[----:B------:R-:W2:Y:S01]  /*5c10*/  @UP0 LDCU.64 UR4, c[0x0][0x888] ;  /* 0x00011100ff0407ac */ /* 0x000ea20008000a00 */
[----:B------:R-:W-:Y:S07]  /*5c20*/  @UP0 UIMAD UR6, UR36, UR62, URZ ;  /* 0x0000003e240602a4 */ /* 0x000fee000f8e02ff */
[----:B------:R-:W-:Y:S01]  /*5c30*/  @!P3 PRMT R63, R0, 0x7610, R63 ;  /* 0x00007610003fb816 */ /* 0x000fe2000000003f */
[----:B--2---:R-:W-:Y:S06]  /*5c40*/  @UP0 UIMAD.WIDE UR4, UR6, 0x4, UR4 ;  /* 0x00000004060408a5 */ /* 0x004fec000f8e0204 */
[----:B------:R-:W-:Y:S01]  /*5c50*/  IMAD.U32 R2, RZ, RZ, UR4 ;  /* 0x00000004ff027e24 */ /* 0x000fe2000f8e00ff */
[----:B------:R-:W-:Y:S04]  /*5c60*/  MOV R3, UR5 ;  /* 0x0000000500037c02 */ /* 0x000fe80008000f00 */
[----:B------:R-:W2:Y:S01]  /*5c70*/  @!UP0 LDCU UR4, c[0x0][0x880] ;  /* 0x00011000ff0487ac */ /* 0x000ea20008000800 */
[----:B-1---5:R3:W5:Y:S02]  /*5c80*/  @P3 LDG.E R27, desc[UR8][R2.64] ;  /* 0x00000008021b3981 */ /* 0x022764000c1e1900 */
[----:B--23--:R-:W-:Y:S02]  /*5c90*/  @!P3 IMAD.U32 R27, RZ, RZ, UR4 ;  /* 0x00000004ff1bbe24 */ /* 0x00cfe4000f8e00ff */
.L_x_94:
[----:B------:R-:W-:Y:S05]  /*5ca0*/  @!P4 BRA `(.L_x_95) ;  /* 0x000000000024c947 */ /* 0x000fea0003800000 */
[----:B------:R-:W-:Y:S01]  /*5cb0*/  ISETP.NE.U32.AND P3, PT, R42, RZ, PT ;  /* 0x000000ff2a00720c */ /* 0x000fe20003f65070 */
[----:B------:R-:W2:Y:S03]  /*5cc0*/  LDCU.64 UR4, c[0x0][0x358] ;  /* 0x00006b00ff0477ac */ /* 0x000ea60008000a00 */
[----:B------:R-:W-:Y:S11]  /*5cd0*/  ISETP.NE.AND.EX P3, PT, R43, RZ, PT, P3 ;  /* 0x000000ff2b00720c */ /* 0x000ff60003f65330 */
[----:B------:R-:W-:Y:S02]  /*5ce0*/  @!UPT UIADD3 URZ, UPT, UPT, URZ, URZ, URZ ;  /* 0x000000fffffff290 */ /* 0x000fe4000fffe0ff */
[----:B------:R-:W3:Y:S01]  /*5cf0*/  @P3 LDC.64 R2, c[0x0][0x8a8] ;  /* 0x00022a00ff023b82 */ /* 0x000ee20000000a00 */
[----:B-1----:R-:W-:Y:S04]  /*5d00*/  @P3 IMAD R0, R60, UR36, RZ ;  /* 0x000000243c003c24 */ /* 0x002fe8000f8e02ff */
[----:B---3--:R-:W-:Y:S05]  /*5d10*/  @P3 IMAD.WIDE R2, R0, 0x4, R2 ;  /* 0x0000000400023825 */ /* 0x008fea00078e0202 */
[----:B--2--5:R2:W5:Y:S02]  /*5d20*/  @P3 LDG.E R24, desc[UR4][R2.64] ;  /* 0x0000000402183981 */ /* 0x024564000c1e1900 */
[----:B--2---:R-:W3:Y:S02]  /*5d30*/  @!P3 LDC R24, c[0x0][0x8a0] ;  /* 0x00022800ff18bb82 */ /* 0x004ee40000000800 */
.L_x_95:
[----:B-----5:R-:W-:Y:S01]  /*5d40*/  FSETP.NEU.AND P3, PT, R27, RZ, PT ;  /* 0x000000ff1b00720b */ /* 0x020fe20003f6d000 */
[----:B------:R-:W-:Y:S01]  /*5d50*/  IMAD.SHL.U32 R84, R62, 0x4, RZ ;  /* 0x000000043e547824 */ /* 0x000fe200078e00ff */
[----:B------:R-:W-:Y:S01]  /*5d60*/  SEL R5, RZ, 0xffffffff, P2 ;  /* 0xffffffffff057807 */ /* 0x000fe20001000000 */
[----:B------:R-:W-:Y:S01]  /*5d70*/  BSSY B1, `(.L_x_96) ;  /* 0x0000044000017945 */ /* 0x000fe20003800000 */
[----:B------:R-:W-:Y:S01]  /*5d80*/  @P1 LOP3.LUT P2, RZ, R63, 0xff, RZ, 0xc0, !PT ;  /* 0x000000ff3fff1812 */ /* 0x000fe2000784c0ff */
[----:B------:R-:W-:Y:S01]  /*5d90*/  VIADD R79, R84, UR44 ;  /* 0x0000002c544f7c36 */ /* 0x000fe20008000000 */
[----:B------:R-:W-:Y:S01]  /*5da0*/  @P1 SEL R2, RZ, 0xffffffff, P3 ;  /* 0xffffffffff021807 */ /* 0x000fe20001800000 */
[----:B------:R-:W-:Y:S01]  /*5db0*/  IMAD.MOV.U32 R85, RZ, RZ, 0x1 ;  /* 0x00000001ff557424 */ /* 0x000fe200078e00ff */
[----:B------:R-:W-:Y:S01]  /*5dc0*/  LOP3.LUT R73, R73, 0x1, RZ, 0x3c, !PT ;  /* 0x0000000149497812 */ /* 0x000fe200078e3cff */
[----:B------:R-:W-:Y:S01]  /*5dd0*/  IMAD.MOV.U32 R83, RZ, RZ, RZ ;  /* 0x000000ffff537224 */ /* 0x000fe200078e00ff */
[----:B------:R-:W-:Y:S02]  /*5de0*/  @P0 SEL R2, R5, R2, !P2 ;  /* 0x0000000205020207 */ /* 0x000fe40005000000 */
[----:B------:R-:W-:Y:S02]  /*5df0*/  CS2R R46, SRZ ;  /* 0x00000000002e7805 */ /* 0x000fe4000001ff00 */
[----:B------:R-:W-:Y:S02]  /*5e00*/  LEA R80, R22, UR44, 0x3 ;  /* 0x0000002c16507c11 */ /* 0x000fe4000f8e18ff */
[----:B------:R-:W-:Y:S02]  /*5e10*/  CS2R R44, SRZ ;  /* 0x00000000002c7805 */ /* 0x000fe4000001ff00 */
[----:B------:R-:W-:Y:S02]  /*5e20*/  @P1 LOP3.LUT R2, R2, 0x1, RZ, 0xc0, !PT ;  /* 0x0000000102021812 */ /* 0x000fe400078ec0ff */
[----:B------:R-:W-:Y:S02]  /*5e30*/  CS2R R50, SRZ ;  /* 0x0000000000327805 */ /* 0x000fe4000001ff00 */
[----:B------:R-:W-:Y:S02]  /*5e40*/  SHF.L.U32 R3, R72, 0x1f, RZ ;  /* 0x0000001f48037819 */ /* 0x000fe400000006ff */
[----:B------:R-:W-:Y:S02]  /*5e50*/  CS2R R48, SRZ ;  /* 0x0000000000307805 */ /* 0x000fe4000001ff00 */
[----:B------:R-:W-:Y:S02]  /*5e60*/  ISETP.NE.U32.OR P6, PT, R2, 0x1, !P1 ;  /* 0x000000010200780c */ /* 0x000fe40004fc5470 */
[----:B------:R-:W-:Y:S02]  /*5e70*/  CS2R R54, SRZ ;  /* 0x0000000000367805 */ /* 0x000fe4000001ff00 */
[----:B------:R-:W-:Y:S02]  /*5e80*/  PLOP3.LUT P2, PT, PT, PT, UP1, 0x80, 0x8 ;  /* 0x000000000008781c */ /* 0x000fe40003f4f018 */
[----:B------:R-:W-:Y:S02]  /*5e90*/  CS2R R52, SRZ ;  /* 0x0000000000347805 */ /* 0x000fe4000001ff00 */
[----:B------:R-:W-:Y:S02]  /*5ea0*/  LEA.HI R25, R22, R22, RZ, 0x1 ;  /* 0x0000001616197211 */ /* 0x000fe400078f08ff */
[----:B------:R-:W-:Y:S02]  /*5eb0*/  CS2R R58, SRZ ;  /* 0x00000000003a7805 */ /* 0x000fe4000001ff00 */
[----:B------:R-:W-:Y:S02]  /*5ec0*/  LOP3.LUT P4, R69, R63, 0xff, RZ, 0xc0, !PT ;  /* 0x000000ff3f457812 */ /* 0x000fe4000788c0ff */
[----:B------:R-:W-:Y:S02]  /*5ed0*/  CS2R R56, SRZ ;  /* 0x0000000000387805 */ /* 0x000fe4000001ff00 */
[----:B------:R-:W-:Y:S01]  /*5ee0*/  SEL R2, RZ, 0xffffffff, P3 ;  /* 0xffffffffff027807 */ /* 0x000fe20001800000 */
[C---:B-1----:R-:W-:Y:S01]  /*5ef0*/  IMAD.SHL.U32 R0, R25.reuse, 0x40, RZ ;  /* 0x0000004019007824 */ /* 0x042fe200078e00ff */
[----:B------:R-:W-:Y:S01]  /*5f00*/  LOP3.LUT R25, R25, 0xffe, RZ, 0xc0, !PT ;  /* 0x00000ffe19197812 */ /* 0x000fe200078ec0ff */
[----:B------:R-:W-:Y:S01]  /*5f10*/  VIADD R81, R79, 0x400 ;  /* 0x000004004f517836 */ /* 0x000fe20000000000 */
[----:B------:R-:W-:Y:S01]  /*5f20*/  P2R R77, PR, RZ, 0x40 ;  /* 0x00000040ff4d7803 */ /* 0x000fe20000000000 */
[----:B------:R-:W-:Y:S01]  /*5f30*/  IMAD.IADD R78, R74, 0x1, R79 ;  /* 0x000000014a4e7824 */ /* 0x000fe200078e024f */
[----:B------:R-:W-:Y:S01]  /*5f40*/  @P6 SHF.L.U32 R4, R73, 0x1f, RZ ;  /* 0x0000001f49046819 */ /* 0x000fe200000006ff */
[----:B------:R-:W-:Y:S01]  /*5f50*/  IMAD.IADD R25, R22, 0x1, -R25 ;  /* 0x0000000116197824 */ /* 0x000fe200078e0a19 */
[----:B------:R-:W-:Y:S02]  /*5f60*/  @P2 SEL R2, R5, R2, !P4 ;  /* 0x0000000205022207 */ /* 0x000fe40006000000 */
[----:B------:R-:W1:Y:S01]  /*5f70*/  @P6 SYNCS.PHASECHK.TRANS64.TRYWAIT P1, [UR44+0x30], R4 ;  /* 0x00003004ff0065a7 */ /* 0x000e62000802112c */
[----:B------:R-:W-:Y:S02]  /*5f80*/  LOP3.LUT R0, R0, 0xffffff80, RZ, 0xc0, !PT ;  /* 0xffffff8000007812 */ /* 0x000fe400078ec0ff */
[----:B------:R-:W-:Y:S03]  /*5f90*/  LOP3.LUT R2, R2, 0x1, RZ, 0xc0, !PT ;  /* 0x0000000102027812 */ /* 0x000fe600078ec0ff */
[----:B------:R-:W-:Y:S01]  /*5fa0*/  IMAD.IADD R0, R23, 0x1, R0 ;  /* 0x0000000117007824 */ /* 0x000fe200078e0200 */
[----:B------:R-:W-:Y:S03]  /*5fb0*/  ISETP.NE.U32.AND P5, PT, R2, 0x1, PT ;  /* 0x000000010200780c */ /* 0x000fe60003fa5070 */
[----:B------:R-:W-:Y:S01]  /*5fc0*/  IMAD R25, R25, 0x100000, R0 ;  /* 0x0010000019197824 */ /* 0x000fe200078e0200 */
[----:B------:R-:W-:Y:S01]  /*5fd0*/  P2R R86, PR, RZ, 0x20 ;  /* 0x00000020ff567803 */ /* 0x000fe20000000000 */
[----:B------:R2:W4:Y:S01]  /*5fe0*/  SYNCS.PHASECHK.TRANS64.TRYWAIT P0, [R80+URZ+0xa0], R3 ;  /* 0x0000a003500075a7 */ /* 0x00052200080011ff */
[----:B-1----:R-:W-:Y:S01]  /*5ff0*/  @P6 SEL R85, RZ, 0x1, !P1 ;  /* 0x00000001ff556807 */ /* 0x002fe20004800000 */
[----:B--2---:R-:W-:Y:S06]  /*6000*/  @!P6 BRA `(.L_x_97) ;  /* 0x000000000068e947 */ /* 0x004fec0003800000 */
[----:B------:R-:W-:Y:S01]  /*6010*/  @P5 IMAD R5, R75, 0x4, R81 ;  /* 0x000000044b055824 */ /* 0x000fe200078e0251 */
[----:B------:R-:W-:Y:S01]  /*6020*/  ISETP.NE.AND P1, PT, R85, RZ, PT ;  /* 0x000000ff5500720c */ /* 0x000fe20003f25270 */
[----:B------:R-:W-:Y:S01]  /*6030*/  @P5 IMAD R2, R75, 0x4, R79 ;  /* 0x000000044b025824 */ /* 0x000fe200078e024f */
[----:B------:R-:W-:Y:S01]  /*6040*/  BSSY B0, `(.L_x_98) ;  /* 0x000000e000007945 */ /* 0x000fe20003800000 */
[----:B------:R-:W-:Y:S01]  /*6050*/  IMAD.MOV.U32 R46, RZ, RZ, RZ ;  /* 0x000000ffff2e7224 */ /* 0x000fe200078e00ff */
[----:B------:R-:W-:Y:S01]  /*6060*/  CS2R R50, SRZ ;  /* 0x0000000000327805 */ /* 0x000fe2000001ff00 */
[----:B------:R-:W-:Y:S01]  /*6070*/  @P5 IMAD.IADD R4, R74, 0x1, R5 ;  /* 0x000000014a045824 */ /* 0x000fe200078e0205 */
[----:B------:R-:W-:Y:S02]  /*6080*/  CS2R R48, SRZ ;  /* 0x0000000000307805 */ /* 0x000fe4000001ff00 */
[----:B------:R-:W-:Y:S02]  /*6090*/  CS2R R44, SRZ ;  /* 0x00000000002c7805 */ /* 0x000fe4000001ff00 */
[----:B------:R-:W-:Y:S02]  /*60a0*/  CS2R R58, SRZ ;  /* 0x00000000003a7805 */ /* 0x000fe4000001ff00 */
[----:B------:R-:W-:Y:S02]  /*60b0*/  CS2R R56, SRZ ;  /* 0x0000000000387805 */ /* 0x000fe4000001ff00 */
[----:B------:R-:W-:Y:S02]  /*60c0*/  CS2R R54, SRZ ;  /* 0x0000000000367805 */ /* 0x000fe4000001ff00 */
[----:B------:R-:W-:Y:S01]  /*60d0*/  CS2R R52, SRZ ;  /* 0x0000000000347805 */ /* 0x000fe2000001ff00 */
[----:B------:R-:W-:Y:S06]  /*60e0*/  @P1 BRA `(.L_x_99) ;  /* 0x00000000000c1947 */ /* 0x000fec0003800000 */
[----:B------:R-:W-:Y:S04]  /*60f0*/  SHF.L.U32 R5, R73, 0x1f, RZ ;  /* 0x0000001f49057819 */ /* 0x000fe800000006ff */
[----:B------:R-:W1:Y:S02]  /*6100*/  SYNCS.PHASECHK.TRANS64.TRYWAIT P1, [UR44+0x30], R5 ;  /* 0x00003005ff0075a7 */ /* 0x000e64000802112c */
[----:B-1----:R-:W-:Y:S05]  /*6110*/  @!P1 BRA `(.L_x_100) ;  /* 0x0000003000809947 */ /* 0x002fea0003800000 */
.L_x_99:
[----:B------:R-:W-:Y:S05]  /*6120*/  BSYNC B0 ;  /* 0x0000000000007941 */ /* 0x000fea0003800000 */
.L_x_98:
[----:B------:R-:W-:Y:S01]  /*6130*/  ISETP.NE.AND P1, PT, R86, RZ, PT ;  /* 0x000000ff5600720c */ /* 0x000fe20003f25270 */
[----:B------:R-:W-:Y:S11]  /*6140*/  HFMA2 R83, -RZ, RZ, 0, 5.9604644775390625e-08 ;  /* 0x00000001ff537431 */ /* 0x000ff600000001ff */
[----:B------:R-:W-:Y:S01]  /*6150*/  @!UPT UIADD3 URZ, UPT, UPT, URZ, URZ, URZ ;  /* 0x000000fffffff290 */ /* 0x000fe2000fffe0ff */
[----:B------:R-:W-:Y:S05]  /*6160*/  @P1 WARPSYNC.ALL ;  /* 0x0000000000001948 */ /* 0x000fea0003800000 */
[----:B------:R2:W1:Y:S04]  /*6170*/  @P1 LDSM.16.M88.4 R48, [R2+0x400] ;  /* 0x000400000230183b */ /* 0x0004680000000200 */
[----:B------:R2:W1:Y:S04]  /*6180*/  @P1 LDSM.16.M88.4 R44, [R4] ;  /* 0x00000000042c183b */ /* 0x0004680000000200 */
[----:B------:R2:W1:Y:S04]  /*6190*/  @P1 LDSM.16.M88.4 R56, [R84+UR44+0x400] ;  /* 0x0004002c5438183b */ /* 0x0004680008000200 */
[----:B------:R2:W1:Y:S02]  /*61a0*/  @P1 LDSM.16.M88.4 R52, [R78+0x400] ;  /* 0x000400004e34183b */ /* 0x0004640000000200 */
.L_x_97:
[----:B------:R-:W-:Y:S05]  /*61b0*/  BSYNC B1 ;  /* 0x0000000000017941 */ /* 0x000fea0003800000 */
.L_x_96:
[----:B-1----:R-:W-:Y:S04]  /*61c0*/  SHF.R.U32.HI R5, RZ, 0x15, R25 ;  /* 0x00000015ff057819 */ /* 0x002fe80000011619 */
[----:B------:R-:W-:Y:S01]  /*61d0*/  LOP3.LUT P1, RZ, R5, 0x3, R64, 0x48, !PT ;  /* 0x0000000305ff7812 */ /* 0x000fe20007824840 */
[----:B------:R-:W-:Y:S01]  /*61e0*/  @!UPT UIADD3 URZ, UPT, UPT, URZ, URZ, URZ ;  /* 0x000000fffffff290 */ /* 0x000fe2000fffe0ff */
[----:B----4-:R-:W-:Y:S11]  /*61f0*/  @P0 BRA `(.L_x_101) ;  /* 0x0000000000080947 */ /* 0x010ff60003800000 */
[----:B------:R-:W1:Y:S02]  /*6200*/  SYNCS.PHASECHK.TRANS64.TRYWAIT P0, [R80+URZ+0xa0], R3 ;  /* 0x0000a003500075a7 */ /* 0x000e6400080011ff */
[----:B-1----:R-:W-:Y:S05]  /*6210*/  @!P0 BRA `(.L_x_102) ;  /* 0x0000003000588947 */ /* 0x002fea0003800000 */
.L_x_101:
[----:B------:R-:W-:Y:S05]  /*6220*/  @!P1 BRA `(.L_x_103) ;  /* 0x0000000000409947 */ /* 0x000fea0003800000 */
[----:B------:R-:W4:Y:S01]  /*6230*/  LDCU.64 UR8, c[0x4][0x70] ;  /* 0x01000e00ff0877ac */ /* 0x000f220008000a00 */
[----:B-1----:R-:W-:Y:S01]  /*6240*/  MOV R3, 0x0 ;  /* 0x0000000000037802 */ /* 0x002fe20000000f00 */
[----:B------:R-:W-:Y:S02]  /*6250*/  HFMA2 R12, -RZ, RZ, 0, 5.9604644775390625e-08 ;  /* 0x00000001ff0c7431 */ /* 0x000fe400000001ff */
[----:B------:R-:W-:Y:S02]  /*6260*/  IMAD.MOV.U32 R8, RZ, RZ, 0x192 ;  /* 0x00000192ff087424 */ /* 0x000fe400078e00ff */
[----:B------:R-:W-:Y:S01]  /*6270*/  IMAD.MOV.U32 R13, RZ, RZ, RZ ;  /* 0x000000ffff0d7224 */ /* 0x000fe200078e00ff */
[----:B------:R-:W1:Y:S01]  /*6280*/  LDCU.64 UR6, c[0x4][0x78] ;  /* 0x01000f00ff0677ac */ /* 0x000e620008000a00 */
[----:B--2---:R-:W2:Y:S01]  /*6290*/  LDC.64 R2, c[0x4][R3] ;  /* 0x0100000003027b82 */ /* 0x004ea20000000a00 */
[----:B------:R-:W5:Y:S01]  /*62a0*/  LDCU.64 UR4, c[0x4][0x10] ;  /* 0x01000200ff0477ac */ /* 0x000f620008000a00 */
[----:B----4-:R-:W-:Y:S01]  /*62b0*/  MOV R5, UR9 ;  /* 0x0000000900057c02 */ /* 0x010fe20008000f00 */
[----:B------:R-:W-:Y:S01]  /*62c0*/  IMAD.U32 R4, RZ, RZ, UR8 ;  /* 0x00000008ff047e24 */ /* 0x000fe2000f8e00ff */
[----:B-1----:R-:W-:Y:S01]  /*62d0*/  MOV R7, UR7 ;  /* 0x0000000700077c02 */ /* 0x002fe20008000f00 */
[----:B------:R-:W-:Y:S01]  /*62e0*/  IMAD.U32 R6, RZ, RZ, UR6 ;  /* 0x00000006ff067e24 */ /* 0x000fe2000f8e00ff */
[----:B-----5:R-:W-:Y:S01]  /*62f0*/  MOV R11, UR5 ;  /* 0x00000005000b7c02 */ /* 0x020fe20008000f00 */
[----:B------:R-:W-:Y:S02]  /*6300*/  IMAD.U32 R10, RZ, RZ, UR4 ;  /* 0x00000004ff0a7e24 */ /* 0x000fe4000f8e00ff */
[----:B------:R-:W-:Y:S07]  /*6310*/  LEPC R20, `(.L_x_103) ;  /* 0x000000001014794e */ /* 0x000fee0000000000 */
[----:B--23--:R-:W-:Y:S05]  /*6320*/  CALL.ABS.NOINC R2 ;  /* 0x0000000002007343 */ /* 0x00cfea0003c00000 */
.L_x_103:
[----:B------:R-:W-:Y:S01]  /*6330*/  LOP3.LUT R20, R56, 0xffffe000, RZ, 0xc0, !PT ;  /* 0xffffe00038147812 */ /* 0x000fe200078ec0ff */
[----:B------:R-:W-:Y:S05]  /*6340*/  WARPSYNC.ALL ;  /* 0x0000000000007948 */ /* 0x000fea0003800000 */
[----:B------:R-:W-:Y:S01]  /*6350*/  R2UR UR4, R25 ;  /* 0x00000000190472ca */ /* 0x000fe200000e0000 */
[----:B------:R-:W-:Y:S01]  /*6360*/  IMAD.SHL.U32 R88, R75, 0x4, RZ ;  /* 0x000000044b587824 */ /* 0x000fe200078e00ff */
[----:B------:R-:W-:Y:S01]  /*6370*/  LOP3.LUT R21, R57, 0xffffe000, RZ, 0xc0, !PT ;  /* 0xffffe00039157812 */ /* 0x000fe200078ec0ff */
[----:B------:R-:W-:Y:S01]  /*6380*/  BSSY.RECONVERGENT B0, `(.L_x_104) ;  /* 0x0000059000007945 */ /* 0x000fe20003800200 */
[----:B------:R-:W-:Y:S02]  /*6390*/  LOP3.LUT R26, R59, 0xffffe000, RZ, 0xc0, !PT ;  /* 0xffffe0003b1a7812 */ /* 0x000fe400078ec0ff */
[----:B------:R-:W-:Y:S02]  /*63a0*/  LOP3.LUT R32, R53, 0xffffe000, RZ, 0xc0, !PT ;  /* 0xffffe00035207812 */ /* 0x000fe400078ec0ff */
[----:B------:R-:W-:Y:S02]  /*63b0*/  LOP3.LUT R33, R54, 0xffffe000, RZ, 0xc0, !PT ;  /* 0xffffe00036217812 */ /* 0x000fe400078ec0ff */
[----:B------:R-:W-:Y:S02]  /*63c0*/  IADD3 R81, PT, PT, R81, R88, RZ ;  /* 0x0000005851517210 */ /* 0x000fe40007ffe0ff */
[----:B------:R-:W-:Y:S01]  /*63d0*/  ISETP.NE.AND P0, PT, R76, RZ, PT ;  /* 0x000000ff4c00720c */ /* 0x000fe20003f05270 */
[----:B--2---:R-:W3:Y:S02]  /*63e0*/  LDTM.16dp128bit.x8 R4, tmem[UR4] ;  /* 0x00000004000479ee */ /* 0x004ee40008180000 */
[----:B------:R-:W-:Y:S02]  /*63f0*/  IMAD.IADD R82, R74, 0x1, R81 ;  /* 0x000000014a527824 */ /* 0x000fe400078e0251 */
[C---:B---3--:R-:W-:Y:S01]  /*6400*/  FMUL R0, R24.reuse, R4 ;  /* 0x0000000418007220 */ /* 0x048fe20000400000 */
[C---:B------:R-:W-:Y:S01]  /*6410*/  FMUL R2, R24.reuse, R5 ;  /* 0x0000000518027220 */ /* 0x040fe20000400000 */
[C---:B-1----:R-:W-:Y:S01]  /*6420*/  FMUL R3, R24.reuse, R6 ;  /* 0x0000000618037220 */ /* 0x042fe20000400000 */
[----:B------:R-:W-:Y:S01]  /*6430*/  FMUL R7, R24, R7 ;  /* 0x0000000718077220 */ /* 0x000fe20000400000 */
[C---:B------:R-:W-:Y:S01]  /*6440*/  FFMA R28, R27.reuse, R20, R0 ;  /* 0x000000141b1c7223 */ /* 0x040fe20000000000 */
[----:B------:R-:W-:Y:S01]  /*6450*/  LOP3.LUT R20, R58, 0xffffe000, RZ, 0xc0, !PT ;  /* 0xffffe0003a147812 */ /* 0x000fe200078ec0ff */
[C---:B------:R-:W-:Y:S01]  /*6460*/  FFMA R29, R27.reuse, R21, R2 ;  /* 0x000000151b1d7223 */ /* 0x040fe20000000002 */
[----:B------:R-:W-:Y:S01]  /*6470*/  LOP3.LUT R21, R52, 0xffffe000, RZ, 0xc0, !PT ;  /* 0xffffe00034157812 */ /* 0x000fe200078ec0ff */
[C---:B------:R-:W-:Y:S01]  /*6480*/  FMUL R4, R24.reuse, R8 ;  /* 0x0000000818047220 */ /* 0x040fe20000400000 */
[----:B------:R-:W-:Y:S01]  /*6490*/  F2FP.TF32.F32.PACK_B R28, R28 ;  /* 0x0000001cff1c723e */ /* 0x000fe200024050ff */
[----:B------:R-:W-:Y:S01]  /*64a0*/  FFMA R30, R27, R20, R3 ;  /* 0x000000141b1e7223 */ /* 0x000fe20000000003 */
[----:B------:R-:W-:Y:S01]  /*64b0*/  LOP3.LUT R20, R55, 0xffffe000, RZ, 0xc0, !PT ;  /* 0xffffe00037147812 */ /* 0x000fe200078ec0ff */
[C---:B------:R-:W-:Y:S01]  /*64c0*/  FMUL R5, R24.reuse, R9 ;  /* 0x0000000918057220 */ /* 0x040fe20000400000 */
[----:B------:R-:W-:Y:S01]  /*64d0*/  F2FP.TF32.F32.PACK_B R29, R29 ;  /* 0x0000001dff1d723e */ /* 0x000fe200024050ff */
[C---:B------:R-:W-:Y:S01]  /*64e0*/  FMUL R6, R24.reuse, R10 ;  /* 0x0000000a18067220 */ /* 0x040fe20000400000 */
[----:B------:R-:W-:Y:S01]  /*64f0*/  F2FP.TF32.F32.PACK_B R30, R30 ;  /* 0x0000001eff1e723e */ /* 0x000fe200024050ff */
[----:B------:R-:W-:Y:S01]  /*6500*/  FFMA R31, R27, R26, R7 ;  /* 0x0000001a1b1f7223 */ /* 0x000fe20000000007 */
[----:B------:R-:W-:Y:S01]  /*6510*/  LOP3.LUT R26, R49, 0xffffe000, RZ, 0xc0, !PT ;  /* 0xffffe000311a7812 */ /* 0x000fe200078ec0ff */
[----:B------:R-:W-:Y:S01]  /*6520*/  FMUL R11, R24, R11 ;  /* 0x0000000b180b7220 */ /* 0x000fe20000400000 */
[C---:B------:R-:W-:Y:S01]  /*6530*/  FFMA R4, R27.reuse, R21, R4 ;  /* 0x000000151b047223 */ /* 0x040fe20000000004 */
[----:B------:R-:W-:Y:S01]  /*6540*/  LOP3.LUT R21, R48, 0xffffe000, RZ, 0xc0, !PT ;  /* 0xffffe00030157812 */ /* 0x000fe200078ec0ff */
[C---:B------:R-:W-:Y:S01]  /*6550*/  FFMA R5, R27.reuse, R32, R5 ;  /* 0x000000201b057223 */ /* 0x040fe20000000005 */
[----:B------:R-:W-:Y:S01]  /*6560*/  F2FP.TF32.F32.PACK_B R31, R31 ;  /* 0x0000001fff1f723e */ /* 0x000fe200024050ff */
        /* <DEDUP_REMOVED lines=8> */
[----:B------:R1:W-:Y:S01]  /*65f0*/  STSM.16.M88.4 [R79+0x400], R28 ;  /* 0x0004001c4f007844 */ /* 0x0003e20000000200 */
[----:B------:R-:W-:Y:S01]  /*6600*/  F2FP.TF32.F32.PACK_B R6, R6 ;  /* 0x00000006ff06723e */ /* 0x000fe200024050ff */
[C---:B------:R-:W-:Y:S01]  /*6610*/  FMUL R10, R24.reuse, R14 ;  /* 0x0000000e180a7220 */ /* 0x040fe20000400000 */
[----:B------:R-:W-:Y:S01]  /*6620*/  F2FP.TF32.F32.PACK_B R7, R7 ;  /* 0x00000007ff07723e */ /* 0x000fe200024050ff */
[----:B------:R-:W-:Y:S01]  /*6630*/  FMUL R15, R24, R15 ;  /* 0x0000000f180f7220 */ /* 0x000fe20000400000 */
[C---:B------:R-:W-:Y:S01]  /*6640*/  FFMA R8, R27.reuse, R21, R8 ;  /* 0x000000151b087223 */ /* 0x040fe20000000008 */
[C---:B------:R-:W-:Y:S01]  /*6650*/  FFMA R9, R27.reuse, R26, R9 ;  /* 0x0000001a1b097223 */ /* 0x040fe20000000009 */
[C---:B------:R-:W-:Y:S01]  /*6660*/  FFMA R10, R27.reuse, R33, R10 ;  /* 0x000000211b0a7223 */ /* 0x040fe2000000000a */
[----:B------:R1:W-:Y:S01]  /*6670*/  STSM.16.M88.4 [R78+0x400], R4 ;  /* 0x000400044e007844 */ /* 0x0003e20000000200 */
[----:B------:R-:W-:Y:S01]  /*6680*/  LOP3.LUT R21, R44, 0xffffe000, RZ, 0xc0, !PT ;  /* 0xffffe0002c157812 */ /* 0x000fe200078ec0ff */
[----:B------:R-:W-:Y:S01]  /*6690*/  FFMA R11, R27, R20, R15 ;  /* 0x000000141b0b7223 */ /* 0x000fe2000000000f */
[----:B------:R-:W-:Y:S01]  /*66a0*/  LOP3.LUT R20, R45, 0xffffe000, RZ, 0xc0, !PT ;  /* 0xffffe0002d147812 */ /* 0x000fe200078ec0ff */
[C---:B------:R-:W-:Y:S01]  /*66b0*/  FMUL R12, R24.reuse, R16 ;  /* 0x00000010180c7220 */ /* 0x040fe20000400000 */
[----:B------:R-:W-:Y:S01]  /*66c0*/  FMUL R13, R24, R17 ;  /* 0x00000011180d7220 */ /* 0x000fe20000400000 */
[----:B------:R-:W-:Y:S01]  /*66d0*/  LOP3.LUT R33, R46, 0xffffe000, RZ, 0xc0, !PT ;  /* 0xffffe0002e217812 */ /* 0x000fe200078ec0ff */
[C---:B------:R-:W-:Y:S01]  /*66e0*/  FMUL R14, R24.reuse, R18 ;  /* 0x00000012180e7220 */ /* 0x040fe20000400000 */
[----:B------:R-:W-:Y:S01]  /*66f0*/  LOP3.LUT R26, R47, 0xffffe000, RZ, 0xc0, !PT ;  /* 0xffffe0002f1a7812 */ /* 0x000fe200078ec0ff */
[----:B------:R-:W-:Y:S01]  /*6700*/  FMUL R19, R24, R19 ;  /* 0x0000001318137220 */ /* 0x000fe20000400000 */
[C---:B------:R-:W-:Y:S01]  /*6710*/  FFMA R12, R27.reuse, R21, R12 ;  /* 0x000000151b0c7223 */ /* 0x040fe2000000000c */
[C---:B------:R-:W-:Y:S01]  /*6720*/  FFMA R13, R27.reuse, R20, R13 ;  /* 0x000000141b0d7223 */ /* 0x040fe2000000000d */
[C---:B------:R-:W-:Y:S01]  /*6730*/  FFMA R14, R27.reuse, R33, R14 ;  /* 0x000000211b0e7223 */ /* 0x040fe2000000000e */
[----:B------:R-:W-:Y:S01]  /*6740*/  FFMA R15, R27, R26, R19 ;  /* 0x0000001a1b0f7223 */ /* 0x000fe20000000013 */
[----:B------:R-:W-:Y:S02]  /*6750*/  F2FP.TF32.F32.PACK_B R8, R8 ;  /* 0x00000008ff08723e */ /* 0x000fe400024050ff */
[----:B------:R-:W-:Y:S02]  /*6760*/  F2FP.TF32.F32.PACK_B R9, R9 ;  /* 0x00000009ff09723e */ /* 0x000fe400024050ff */
[----:B------:R-:W-:Y:S02]  /*6770*/  F2FP.TF32.F32.PACK_B R10, R10 ;  /* 0x0000000aff0a723e */ /* 0x000fe400024050ff */
[----:B------:R-:W-:Y:S02]  /*6780*/  F2FP.TF32.F32.PACK_B R11, R11 ;  /* 0x0000000bff0b723e */ /* 0x000fe400024050ff */
[----:B------:R-:W-:Y:S02]  /*6790*/  F2FP.TF32.F32.PACK_B R12, R12 ;  /* 0x0000000cff0c723e */ /* 0x000fe400024050ff */
[----:B------:R-:W-:Y:S01]  /*67a0*/  F2FP.TF32.F32.PACK_B R13, R13 ;  /* 0x0000000dff0d723e */ /* 0x000fe200024050ff */
[----:B------:R1:W-:Y:S01]  /*67b0*/  STSM.16.M88.4 [R81], R8 ;  /* 0x0000000851007844 */ /* 0x0003e20000000200 */
[----:B------:R-:W-:Y:S02]  /*67c0*/  F2FP.TF32.F32.PACK_B R14, R14 ;  /* 0x0000000eff0e723e */ /* 0x000fe400024050ff */
[----:B------:R-:W-:Y:S05]  /*67d0*/  F2FP.TF32.F32.PACK_B R15, R15 ;  /* 0x0000000fff0f723e */ /* 0x000fea00024050ff */
[----:B------:R1:W-:Y:S01]  /*67e0*/  STSM.16.M88.4 [R82], R12 ;  /* 0x0000000c52007844 */ /* 0x0003e20000000200 */
[----:B------:R-:W-:Y:S01]  /*67f0*/  @!PT LDS RZ, [RZ] ;  /* 0x00000000fffff984 */ /* 0x000fe20000000800 */
[----:B------:R-:W-:Y:S01]  /*6800*/  @!PT LDS RZ, [RZ] ;  /* 0x00000000fffff984 */ /* 0x000fe20000000800 */
[----:B------:R-:W-:Y:S01]  /*6810*/  @!PT LDS RZ, [RZ] ;  /* 0x00000000fffff984 */ /* 0x000fe20000000800 */
[----:B------:R-:W-:Y:S01]  /*6820*/  @!PT LDS RZ, [RZ] ;  /* 0x00000000fffff984 */ /* 0x000fe20000000800 */
[----:B------:R2:W-:Y:S07]  /*6830*/  MEMBAR.ALL.CTA ;  /* 0x0000000000007992 */ /* 0x0005ee0000008000 */
[----:B--2---:R-:W2:Y:S02]  /*6840*/  FENCE.VIEW.ASYNC.S ;  /* 0x00000000000073c6 */ /* 0x004ea40000000000 */
[----:B--2---:R-:W-:Y:S06]  /*6850*/  BAR.SYNC.DEFER_BLOCKING 0x1, 0x80 ;  /* 0x0042000000007b1d */ /* 0x004fec0000010000 */
[----:B------:R-:W-:Y:S05]  /*6860*/  @P0 BRA `(.L_x_105) ;  /* 0x0000000000280947 */ /* 0x000fea0003800000 */
[----:B------:R-:W2:Y:S01]  /*6870*/  LDCU.64 UR6, c[0x0][0x348] ;  /* 0x00006900ff0677ac */ /* 0x000ea20008000a00 */
[----:B------:R-:W-:Y:S01]  /*6880*/  UIADD3 UR4, UPT, UPT, UR44, 0x400, URZ ;  /* 0x000004002c047890 */ /* 0x000fe2000fffe0ff */
[----:B------:R-:W-:Y:S05]  /*6890*/  UMOV UR51, UR36 ;  /* 0x0000002400337c82 */ /* 0x000fea0008000000 */
[----:B------:R-:W-:Y:S04]  /*68a0*/  MOV R68, UR4 ;  /* 0x0000000400447c02 */ /* 0x000fe80008000f00 */
[----:B------:R-:W-:Y:S01]  /*68b0*/  R2UR UR48, R68 ;  /* 0x00000000443072ca */ /* 0x000fe200000e0000 */
[----:B--2---:R-:W-:Y:S04]  /*68c0*/  UIADD3 UR4, UP0, UPT, UR6, 0x680, URZ ;  /* 0x0000068006047890 */ /* 0x004fe8000ff1e0ff */
[----:B------:R-:W-:Y:S09]  /*68d0*/  UIADD3.X UR5, UPT, UPT, URZ, UR7, URZ, UP0, !UPT ;  /* 0x00000007ff057290 */ /* 0x000ff200087fe4ff */
[----:B------:R2:W-:Y:S01]  /*68e0*/  UTMASTG.3D [UR48], [UR4] ;  /* 0x00000030040073b5 */ /* 0x0005e20008010000 */
[----:B------:R0:W-:Y:S01]  /*68f0*/  UTMACMDFLUSH ;  /* 0x00000000000079b7 */ /* 0x0001e20000000000 */
[----:B--2---:R-:W-:Y:S04]  /*6900*/  DEPBAR.LE SB0, 0x1 ;  /* 0x000080400000791a */ /* 0x004fe80000000000 */
.L_x_105:
[----:B------:R-:W-:Y:S05]  /*6910*/  BSYNC.RECONVERGENT B0 ;  /* 0x0000000000007941 */ /* 0x000fea0003800200 */
.L_x_104:
[----:B------:R-:W-:Y:S01]  /*6920*/  BAR.SYNC.DEFER_BLOCKING 0x1, 0x80 ;  /* 0x0042000000007b1d */ /* 0x000fe20000010000 */
[----:B------:R-:W-:Y:S01]  /*6930*/  ISETP.NE.AND P1, PT, R77, RZ, PT ;  /* 0x000000ff4d00720c */ /* 0x000fe20003f25270 */
[----:B------:R-:W-:Y:S01]  /*6940*/  UISETP.NE.AND UP0, UPT, UR47, URZ, UPT ;  /* 0x000000ff2f00728c */ /* 0x000fe2000bf05270 */
[----:B------:R-:W-:Y:S11]  /*6950*/  LEA R3, R83, UR44, 0x3 ;  /* 0x0000002c53037c11 */ /* 0x000ff6000f8e18ff */
[----:B-1----:R-:W-:Y:S01]  /*6960*/  @P1 SHF.L.U32 R4, R73, 0x1f, RZ ;  /* 0x0000001f49041819 */ /* 0x002fe200000006ff */
[----:B------:R-:W-:Y:S06]  /*6970*/  BRA.U !UP0, `(.L_x_106) ;  /* 0x0000000108247547 */ /* 0x000fec000b800000 */
[----:B------:R-:W1:Y:S01]  /*6980*/  S2R R0, SR_CgaCtaId ;  /* 0x0000000000007919 */ /* 0x000e620000008800 */
[----:B------:R-:W-:Y:S01]  /*6990*/  IMAD.U32 R2, RZ, RZ, UR46 ;  /* 0x0000002eff027e24 */ /* 0x000fe2000f8e00ff */
[----:B------:R-:W-:Y:S04]  /*69a0*/  UIADD3 UR4, UPT, UPT, UR46, 0x1, URZ ;  /* 0x000000012e047890 */ /* 0x000fe8000fffe0ff */
[----:B------:R-:W-:Y:S01]  /*69b0*/  @P1 LEA R2, R2, UR44, 0x3 ;  /* 0x0000002c02021c11 */ /* 0x000fe2000f8e18ff */
[----:B------:R-:W-:Y:S04]  /*69c0*/  UISETP.NE.AND UP0, UPT, UR4, 0x4, UPT ;  /* 0x000000040400788c */ /* 0x000fe8000bf05270 */
[----:B------:R-:W-:Y:S01]  /*69d0*/  @P1 VIADD R5, R2, 0x50 ;  /* 0x0000005002051836 */ /* 0x000fe20000000000 */
[----:B------:R-:W-:Y:S04]  /*69e0*/  USEL UR46, UR4, URZ, UP0 ;  /* 0x000000ff042e7287 */ /* 0x000fe80008000000 */
[----:B-1----:R-:W-:Y:S04]  /*69f0*/  @P1 PRMT R0, R0, 0x654, R5 ;  /* 0x0000065400001816 */ /* 0x002fe80000000005 */
[----:B------:R1:W-:Y:S04]  /*6a00*/  @P1 SYNCS.ARRIVE.TRANS64.RED.A1T0 RZ, [R0+URZ], RZ ;  /* 0x000000ff00ff19a7 */ /* 0x0003e800081004ff */
.L_x_106:
[----:B------:R-:W2:Y:S01]  /*6a10*/  @P1 SYNCS.PHASECHK.TRANS64.TRYWAIT P0, [R3+URZ+0x30], R4 ;  /* 0x00003004030015a7 */ /* 0x000ea200080011ff */
[----:B------:R-:W-:Y:S01]  /*6a20*/  BSSY B1, `(.L_x_107) ;  /* 0x0000017000017945 */ /* 0x000fe20003800000 */
[----:B--2---:R-:W-:Y:S03]  /*6a30*/  @P1 SEL R85, RZ, 0x1, !P0 ;  /* 0x00000001ff551807 */ /* 0x004fe60004000000 */
[----:B------:R-:W-:Y:S05]  /*6a40*/  @!P1 BRA `(.L_x_108) ;  /* 0x0000000000509947 */ /* 0x000fea0003800000 */
[----:B------:R-:W-:Y:S01]  /*6a50*/  ISETP.NE.AND P1, PT, R86, RZ, PT ;  /* 0x000000ff5600720c */ /* 0x000fe20003f25270 */
[----:B------:R-:W-:Y:S01]  /*6a60*/  BSSY B0, `(.L_x_109) ;  /* 0x000000a000007945 */ /* 0x000fe20003800000 */
[----:B------:R-:W-:Y:S11]  /*6a70*/  ISETP.NE.AND P0, PT, R85, RZ, PT ;  /* 0x000000ff5500720c */ /* 0x000ff60003f05270 */
[----:B------:R-:W-:Y:S04]  /*6a80*/  @P1 IMAD R4, R83, 0x2000, R84 ;  /* 0x0000200053041824 */ /* 0x000fe800078e0254 */
[----:B------:R-:W-:Y:S04]  /*6a90*/  @P1 VIADD R7, R4, UR44 ;  /* 0x0000002c04071c36 */ /* 0x000fe80008000000 */
[----:B------:R-:W-:Y:S01]  /*6aa0*/  @P1 IMAD.IADD R2, R74, 0x1, R7 ;  /* 0x000000014a021824 */ /* 0x000fe200078e0207 */
[----:B------:R-:W-:Y:S01]  /*6ab0*/  @P1 IADD3 R5, PT, PT, R88, R7, RZ ;  /* 0x0000000758051210 */ /* 0x000fe20007ffe0ff */
[----:B------:R-:W-:Y:S06]  /*6ac0*/  @P0 BRA `(.L_x_110) ;  /* 0x00000000000c0947 */ /* 0x000fec0003800000 */
[----:B-1----:R-:W-:Y:S04]  /*6ad0*/  SHF.L.U32 R0, R73, 0x1f, RZ ;  /* 0x0000001f49007819 */ /* 0x002fe800000006ff */
[----:B------:R-:W1:Y:S02]  /*6ae0*/  SYNCS.PHASECHK.TRANS64.TRYWAIT P0, [R3+URZ+0x30], R0 ;  /* 0x00003000030075a7 */ /* 0x000e6400080011ff */
[----:B-1----:R-:W-:Y:S05]  /*6af0*/  @!P0 BRA `(.L_x_111) ;  /* 0x0000002800348947 */ /* 0x002fea0003800000 */
.L_x_110:
[----:B------:R-:W-:Y:S05]  /*6b00*/  BSYNC B0 ;  /* 0x0000000000007941 */ /* 0x000fea0003800000 */
.L_x_109:
[----:B------:R-:W-:Y:S02]  /*6b10*/  ISETP.NE.AND P0, PT, R86, RZ, PT ;  /* 0x000000ff5600720c */ /* 0x000fe40003f05270 */
[----:B------:R-:W-:Y:S11]  /*6b20*/  IADD3 R83, PT, PT, R83, 0x1, RZ ;  /* 0x0000000153537810 */ /* 0x000ff60007ffe0ff */
[----:B-1----:R-:W-:Y:S01]  /*6b30*/  @P0 IMAD.IADD R0, R74, 0x1, R5 ;  /* 0x000000014a000824 */ /* 0x002fe200078e0205 */
[----:B------:R-:W-:Y:S05]  /*6b40*/  @P0 WARPSYNC.ALL ;  /* 0x0000000000000948 */ /* 0x000fea0003800000 */
[----:B------:R2:W3:Y:S04]  /*6b50*/  @P0 LDSM.16.M88.4 R56, [R4+UR44+0x400] ;  /* 0x0004002c0438083b */ /* 0x0004e80008000200 */
[----:B------:R2:W4:Y:S04]  /*6b60*/  @P0 LDSM.16.M88.4 R52, [R2+0x400] ;  /* 0x000400000234083b */ /* 0x0005280000000200 */
[----:B------:R2:W1:Y:S04]  /*6b70*/  @P0 LDSM.16.M88.4 R48, [R5+0x400] ;  /* 0x000400000530083b */ /* 0x0004680000000200 */
[----:B------:R2:W1:Y:S02]  /*6b80*/  @P0 LDSM.16.M88.4 R44, [R0+0x400] ;  /* 0x00040000002c083b */ /* 0x0004640000000200 */
.L_x_108:
[----:B------:R-:W-:Y:S05]  /*6b90*/  BSYNC B1 ;  /* 0x0000000000017941 */ /* 0x000fea0003800000 */
.L_x_107:
[----:B------:R-:W-:Y:S05]  /*6ba0*/  VIADD R3, R25, 0x20 ;  /* 0x0000002019037836 */ /* 0x000fea0000000000 */
[----:B------:R-:W-:Y:S04]  /*6bb0*/  SHF.R.U32.HI R3, RZ, 0x15, R3 ;  /* 0x00000015ff037819 */ /* 0x000fe80000011603 */
[----:B------:R-:W-:Y:S11]  /*6bc0*/  LOP3.LUT P0, RZ, R3, 0x3, R64, 0x48, !PT ;  /* 0x0000000303ff7812 */ /* 0x000ff60007804840 */
[----:B------:R-:W-:Y:S02]  /*6bd0*/  @!UPT UIADD3 URZ, UPT, UPT, URZ, URZ, URZ ;  /* 0x000000fffffff290 */ /* 0x000fe4000fffe0ff */
[----:B------:R-:W-:Y:S05]  /*6be0*/  @!P0 BRA `(.L_x_112) ;  /* 0x0000000000408947 */ /* 0x000fea0003800000 */
[----:B------:R-:W5:Y:S01]  /*6bf0*/  LDCU.64 UR8, c[0x4][0x70] ;  /* 0x01000e00ff0877ac */ /* 0x000f620008000a00 */
[----:B------:R-:W-:Y:S01]  /*6c00*/  MOV R3, 0x0 ;  /* 0x0000000000037802 */ /* 0x000fe20000000f00 */
[----:B------:R-:W-:Y:S02]  /*6c10*/  HFMA2 R12, -RZ, RZ, 0, 5.9604644775390625e-08 ;  /* 0x00000001ff0c7431 */ /* 0x000fe400000001ff */
[----:B------:R-:W-:Y:S02]  /*6c20*/  IMAD.MOV.U32 R8, RZ, RZ, 0x192 ;  /* 0x00000192ff087424 */ /* 0x000fe400078e00ff */
[----:B------:R-:W-:Y:S01]  /*6c30*/  IMAD.MOV.U32 R13, RZ, RZ, RZ ;  /* 0x000000ffff0d7224 */ /* 0x000fe200078e00ff */
[----:B------:R-:W3:Y:S01]  /*6c40*/  LDCU.64 UR6, c[0x4][0x78] ;  /* 0x01000f00ff0677ac */ /* 0x000ee20008000a00 */
[----:B--2---:R-:W2:Y:S01]  /*6c50*/  LDC.64 R2, c[0x4][R3] ;  /* 0x0100000003027b82 */ /* 0x004ea20000000a00 */
[----:B------:R-:W4:Y:S01]  /*6c60*/  LDCU.64 UR4, c[0x4][0x10] ;  /* 0x01000200ff0477ac */ /* 0x000f220008000a00 */
[----:B-----5:R-:W-:Y:S01]  /*6c70*/  MOV R5, UR9 ;  /* 0x0000000900057c02 */ /* 0x020fe20008000f00 */
[----:B------:R-:W-:Y:S01]  /*6c80*/  IMAD.U32 R4, RZ, RZ, UR8 ;  /* 0x00000008ff047e24 */ /* 0x000fe2000f8e00ff */
[----:B---3--:R-:W-:Y:S01]  /*6c90*/  MOV R7, UR7 ;  /* 0x0000000700077c02 */ /* 0x008fe20008000f00 */
[----:B------:R-:W-:Y:S01]  /*6ca0*/  IMAD.U32 R6, RZ, RZ, UR6 ;  /* 0x00000006ff067e24 */ /* 0x000fe2000f8e00ff */
[----:B----4-:R-:W-:Y:S01]  /*6cb0*/  MOV R11, UR5 ;  /* 0x00000005000b7c02 */ /* 0x010fe20008000f00 */
[----:B------:R-:W-:Y:S02]  /*6cc0*/  IMAD.U32 R10, RZ, RZ, UR4 ;  /* 0x00000004ff0a7e24 */ /* 0x000fe4000f8e00ff */
[----:B------:R-:W-:Y:S07]  /*6cd0*/  LEPC R20, `(.L_x_112) ;  /* 0x000000001014794e */ /* 0x000fee0000000000 */
[----:B-12---:R-:W-:Y:S05]  /*6ce0*/  CALL.ABS.NOINC R2 ;  /* 0x0000000002007343 */ /* 0x006fea0003c00000 */
.L_x_112:
[----:B---3--:R-:W-:Y:S01]  /*6cf0*/  LOP3.LUT R20, R56, 0xffffe000, RZ, 0xc0, !PT ;  /* 0xffffe00038147812 */ /* 0x008fe200078ec0ff */
[----:B------:R-:W-:Y:S05]  /*6d00*/  WARPSYNC.ALL ;  /* 0x0000000000007948 */ /* 0x000fea0003800000 */
[----:B------:R-:W-:Y:S01]  /*6d10*/  R2UR UR4, R25 ;  /* 0x00000000190472ca */ /* 0x000fe200000e0000 */
[----:B------:R-:W3:Y:S01]  /*6d20*/  S2R R87, SR_CgaCtaId ;  /* 0x0000000000577919 */ /* 0x000ee20000008800 */
[----:B------:R-:W-:Y:S01]  /*6d30*/  LOP3.LUT R21, R57, 0xffffe000, RZ, 0xc0, !PT ;  /* 0xffffe00039157812 */ /* 0x000fe200078ec0ff */
[----:B------:R-:W-:Y:S01]  /*6d40*/  IMAD.U32 R40, RZ, RZ, UR46 ;  /* 0x0000002eff287e24 */ /* 0x000fe2000f8e00ff */
[----:B------:R-:W-:Y:S01]  /*6d50*/  LOP3.LUT R41, R58, 0xffffe000, RZ, 0xc0, !PT ;  /* 0xffffe0003a297812 */ /* 0x000fe200078ec0ff */
[----:B------:R-:W-:Y:S01]  /*6d60*/  BSSY.RECONVERGENT B0, `(.L_x_113) ;  /* 0x000005c000007945 */ /* 0x000fe20003800200 */
[----:B-1----:R-:W-:Y:S02]  /*6d70*/  LOP3.LUT R26, R48, 0xffffe000, RZ, 0xc0, !PT ;  /* 0xffffe000301a7812 */ /* 0x002fe400078ec0ff */
[----:B------:R-:W-:Y:S02]  /*6d80*/  ISETP.NE.AND P6, PT, R77, RZ, PT ;  /* 0x000000ff4d00720c */ /* 0x000fe40003fc5270 */
[----:B------:R-:W-:Y:S02]  /*6d90*/  ISETP.NE.AND P0, PT, R76, RZ, PT ;  /* 0x000000ff4c00720c */ /* 0x000fe40003f05270 */
[----:B------:R-:W-:Y:S01]  /*6da0*/  LEA R89, R83, UR44, 0x3 ;  /* 0x0000002c53597c11 */ /* 0x000fe2000f8e18ff */
[----:B--2---:R-:W1:Y:S08]  /*6db0*/  LDTM.16dp128bit.x8 R4, tmem[UR4+0x20] ;  /* 0x00002004000479ee */ /* 0x004e700008180000 */
[----:B------:R-:W-:Y:S02]  /*6dc0*/  @P6 LEA R40, R40, UR44, 0x3 ;  /* 0x0000002c28286c11 */ /* 0x000fe4000f8e18ff */
[----:B------:R-:W-:Y:S03]  /*6dd0*/  @P6 SHF.L.U32 R90, R73, 0x1f, RZ ;  /* 0x0000001f495a6819 */ /* 0x000fe600000006ff */
[----:B------:R-:W-:Y:S05]  /*6de0*/  @P6 VIADD R40, R40, 0x50 ;  /* 0x0000005028286836 */ /* 0x000fea0000000000 */
[----:B---3--:R-:W-:Y:S01]  /*6df0*/  @P6 PRMT R40, R87, 0x654, R40 ;  /* 0x0000065457286816 */ /* 0x008fe20000000028 */
[C---:B-1----:R-:W-:Y:S01]  /*6e00*/  FMUL R0, R24.reuse, R4 ;  /* 0x0000000418007220 */ /* 0x042fe20000400000 */
[C---:B------:R-:W-:Y:S01]  /*6e10*/  FMUL R2, R24.reuse, R5 ;  /* 0x0000000518027220 */ /* 0x040fe20000400000 */
[C---:B------:R-:W-:Y:S01]  /*6e20*/  FMUL R3, R24.reuse, R10 ;  /* 0x0000000a18037220 */ /* 0x040fe20000400000 */
[----:B------:R-:W-:Y:S01]  /*6e30*/  FMUL R4, R24, R11 ;  /* 0x0000000b18047220 */ /* 0x000fe20000400000 */
[C---:B------:R-:W-:Y:S01]  /*6e40*/  FFMA R28, R27.reuse, R20, R0 ;  /* 0x000000141b1c7223 */ /* 0x040fe20000000000 */
[----:B----4-:R-:W-:Y:S01]  /*6e50*/  LOP3.LUT R20, R52, 0xffffe000, RZ, 0xc0, !PT ;  /* 0xffffe00034147812 */ /* 0x010fe200078ec0ff */
        /* <DEDUP_REMOVED lines=8> */
[----:B------:R-:W-:Y:S01]  /*6ee0*/  FFMA R31, R27, R21, R2 ;  /* 0x000000151b1f7223 */ /* 0x000fe20000000002 */
[----:B------:R-:W-:Y:S01]  /*6ef0*/  LOP3.LUT R21, R53, 0xffffe000, RZ, 0xc0, !PT ;  /* 0xffffe00035157812 */ /* 0x000fe200078ec0ff */
[C---:B------:R-:W-:Y:S01]  /*6f00*/  FMUL R0, R24.reuse, R8 ;  /* 0x0000000818007220 */ /* 0x040fe20000400000 */
[----:B------:R-:W-:Y:S01]  /*6f10*/  F2FP.TF32.F32.PACK_B R30, R30 ;  /* 0x0000001eff1e723e */ /* 0x000fe200024050ff */
[----:B------:R-:W-:Y:S01]  /*6f20*/  FMUL R2, R24, R9 ;  /* 0x0000000918027220 */ /* 0x000fe20000400000 */
[----:B------:R-:W-:Y:S01]  /*6f30*/  F2FP.TF32.F32.PACK_B R31, R31 ;  /* 0x0000001fff1f723e */ /* 0x000fe200024050ff */
[C---:B------:R-:W-:Y:S01]  /*6f40*/  FFMA R32, R27.reuse, R20, R0 ;  /* 0x000000141b207223 */ /* 0x040fe20000000000 */
[----:B------:R-:W-:Y:S01]  /*6f50*/  LOP3.LUT R20, R54, 0xffffe000, RZ, 0xc0, !PT ;  /* 0xffffe00036147812 */ /* 0x000fe200078ec0ff */
[----:B------:R-:W-:Y:S01]  /*6f60*/  FFMA R33, R27, R21, R2 ;  /* 0x000000151b217223 */ /* 0x000fe20000000002 */
[----:B------:R-:W-:Y:S01]  /*6f70*/  LOP3.LUT R21, R49, 0xffffe000, RZ, 0xc0, !PT ;  /* 0xffffe00031157812 */ /* 0x000fe200078ec0ff */
[----:B------:R1:W-:Y:S01]  /*6f80*/  STSM.16.M88.4 [R79+0x2400], R28 ;  /* 0x0024001c4f007844 */ /* 0x0003e20000000200 */
[----:B------:R-:W-:Y:S01]  /*6f90*/  F2FP.TF32.F32.PACK_B R32, R32 ;  /* 0x00000020ff20723e */ /* 0x000fe200024050ff */
[C---:B------:R-:W-:Y:S01]  /*6fa0*/  FFMA R34, R27.reuse, R20, R3 ;  /* 0x000000141b227223 */ /* 0x040fe20000000003 */
[----:B------:R-:W-:Y:S01]  /*6fb0*/  LOP3.LUT R20, R50, 0xffffe000, RZ, 0xc0, !PT ;  /* 0xffffe00032147812 */ /* 0x000fe200078ec0ff */
[C---:B------:R-:W-:Y:S01]  /*6fc0*/  FMUL R5, R24.reuse, R12 ;  /* 0x0000000c18057220 */ /* 0x040fe20000400000 */
[----:B------:R-:W-:Y:S01]  /*6fd0*/  F2FP.TF32.F32.PACK_B R33, R33 ;  /* 0x00000021ff21723e */ /* 0x000fe200024050ff */
[C---:B------:R-:W-:Y:S01]  /*6fe0*/  FMUL R6, R24.reuse, R13 ;  /* 0x0000000d18067220 */ /* 0x040fe20000400000 */
[----:B------:R-:W-:Y:S01]  /*6ff0*/  F2FP.TF32.F32.PACK_B R34, R34 ;  /* 0x00000022ff22723e */ /* 0x000fe200024050ff */
[----:B------:R-:W-:Y:S01]  /*7000*/  FMUL R7, R24, R14 ;  /* 0x0000000e18077220 */ /* 0x000fe20000400000 */
[----:B------:R-:W-:Y:S01]  /*7010*/  FFMA R35, R27, R41, R4 ;  /* 0x000000291b237223 */ /* 0x000fe20000000004 */
[----:B------:R-:W-:Y:S01]  /*7020*/  LOP3.LUT R41, R51, 0xffffe000, RZ, 0xc0, !PT ;  /* 0xffffe00033297812 */ /* 0x000fe200078ec0ff */
[C---:B------:R-:W-:Y:S01]  /*7030*/  FFMA R36, R27.reuse, R26, R5 ;  /* 0x0000001a1b247223 */ /* 0x040fe20000000005 */
[----:B------:R-:W-:Y:S01]  /*7040*/  LOP3.LUT R26, R46, 0xffffe000, RZ, 0xc0, !PT ;  /* 0xffffe0002e1a7812 */ /* 0x000fe200078ec0ff */
[C---:B------:R-:W-:Y:S01]  /*7050*/  FFMA R37, R27.reuse, R21, R6 ;  /* 0x000000151b257223 */ /* 0x040fe20000000006 */
[----:B------:R-:W-:Y:S01]  /*7060*/  FMUL R8, R24, R15 ;  /* 0x0000000f18087220 */ /* 0x000fe20000400000 */
[----:B------:R-:W-:Y:S01]  /*7070*/  FFMA R38, R27, R20, R7 ;  /* 0x000000141b267223 */ /* 0x000fe20000000007 */
[----:B------:R-:W-:Y:S01]  /*7080*/  LOP3.LUT R20, R44, 0xffffe000, RZ, 0xc0, !PT ;  /* 0xffffe0002c147812 */ /* 0x000fe200078ec0ff */
[C---:B------:R-:W-:Y:S01]  /*7090*/  FMUL R9, R24.reuse, R16 ;  /* 0x0000001018097220 */ /* 0x040fe20000400000 */
[----:B------:R-:W-:Y:S01]  /*70a0*/  LOP3.LUT R21, R45, 0xffffe000, RZ, 0xc0, !PT ;  /* 0xffffe0002d157812 */ /* 0x000fe200078ec0ff */
[----:B------:R-:W-:Y:S01]  /*70b0*/  FFMA R39, R27, R41, R8 ;  /* 0x000000291b277223 */ /* 0x000fe20000000008 */
[C---:B------:R-:W-:Y:S01]  /*70c0*/  FMUL R10, R24.reuse, R17 ;  /* 0x00000011180a7220 */ /* 0x040fe20000400000 */
[C---:B------:R-:W-:Y:S01]  /*70d0*/  FMUL R11, R24.reuse, R18 ;  /* 0x00000012180b7220 */ /* 0x040fe20000400000 */
[----:B------:R-:W-:Y:S01]  /*70e0*/  LOP3.LUT R41, R47, 0xffffe000, RZ, 0xc0, !PT ;  /* 0xffffe0002f297812 */ /* 0x000fe200078ec0ff */
[----:B------:R-:W-:Y:S01]  /*70f0*/  FMUL R12, R24, R19 ;  /* 0x00000013180c7220 */ /* 0x000fe20000400000 */
[----:B------:R-:W-:Y:S02]  /*7100*/  F2FP.TF32.F32.PACK_B R35, R35 ;  /* 0x00000023ff23723e */ /* 0x000fe400024050ff */
[----:B------:R-:W-:Y:S02]  /*7110*/  F2FP.TF32.F32.PACK_B R36, R36 ;  /* 0x00000024ff24723e */ /* 0x000fe400024050ff */
[----:B------:R-:W-:Y:S01]  /*7120*/  F2FP.TF32.F32.PACK_B R37, R37 ;  /* 0x00000025ff25723e */ /* 0x000fe200024050ff */
[----:B------:R2:W-:Y:S01]  /*7130*/  STSM.16.M88.4 [R78+0x2400], R32 ;  /* 0x002400204e007844 */ /* 0x0005e20000000200 */
[----:B------:R-:W-:Y:S01]  /*7140*/  F2FP.TF32.F32.PACK_B R38, R38 ;  /* 0x00000026ff26723e */ /* 0x000fe200024050ff */
[C---:B-1----:R-:W-:Y:S01]  /*7150*/  FFMA R28, R27.reuse, R20, R9 ;  /* 0x000000141b1c7223 */ /* 0x042fe20000000009 */
[C---:B------:R-:W-:Y:S01]  /*7160*/  FFMA R29, R27.reuse, R21, R10 ;  /* 0x000000151b1d7223 */ /* 0x040fe2000000000a */
[C---:B------:R-:W-:Y:S01]  /*7170*/  FFMA R30, R27.reuse, R26, R11 ;  /* 0x0000001a1b1e7223 */ /* 0x040fe2000000000b */
[----:B------:R-:W-:Y:S01]  /*7180*/  FFMA R31, R27, R41, R12 ;  /* 0x000000291b1f7223 */ /* 0x000fe2000000000c */
[----:B------:R-:W-:Y:S02]  /*7190*/  F2FP.TF32.F32.PACK_B R39, R39 ;  /* 0x00000027ff27723e */ /* 0x000fe400024050ff */
[----:B------:R-:W-:Y:S02]  /*71a0*/  F2FP.TF32.F32.PACK_B R28, R28 ;  /* 0x0000001cff1c723e */ /* 0x000fe400024050ff */
[----:B------:R-:W-:Y:S01]  /*71b0*/  F2FP.TF32.F32.PACK_B R29, R29 ;  /* 0x0000001dff1d723e */ /* 0x000fe200024050ff */
[----:B------:R2:W-:Y:S01]  /*71c0*/  STSM.16.M88.4 [R81+0x2000], R36 ;  /* 0x0020002451007844 */ /* 0x0005e20000000200 */
[----:B------:R-:W-:Y:S02]  /*71d0*/  F2FP.TF32.F32.PACK_B R30, R30 ;  /* 0x0000001eff1e723e */ /* 0x000fe400024050ff */
[----:B------:R-:W-:Y:S05]  /*71e0*/  F2FP.TF32.F32.PACK_B R31, R31 ;  /* 0x0000001fff1f723e */ /* 0x000fea00024050ff */
[----:B------:R2:W-:Y:S01]  /*71f0*/  STSM.16.M88.4 [R82+0x2000], R28 ;  /* 0x0020001c52007844 */ /* 0x0005e20000000200 */
[----:B------:R-:W-:Y:S01]  /*7200*/  @!PT LDS RZ, [RZ] ;  /* 0x00000000fffff984 */ /* 0x000fe20000000800 */
[----:B------:R-:W-:Y:S01]  /*7210*/  @!PT LDS RZ, [RZ] ;  /* 0x00000000fffff984 */ /* 0x000fe20000000800 */
[----:B------:R-:W-:Y:S01]  /*7220*/  @!PT LDS RZ, [RZ] ;  /* 0x00000000fffff984 */ /* 0x000fe20000000800 */
[----:B------:R-:W-:Y:S01]  /*7230*/  @!PT LDS RZ, [RZ] ;  /* 0x00000000fffff984 */ /* 0x000fe20000000800 */
[----:B------:R1:W-:Y:S07]  /*7240*/  MEMBAR.ALL.CTA ;  /* 0x0000000000007992 */ /* 0x0003ee0000008000 */
[----:B-1----:R-:W1:Y:S02]  /*7250*/  FENCE.VIEW.ASYNC.S ;  /* 0x00000000000073c6 */ /* 0x002e640000000000 */
[----:B-1----:R-:W-:Y:S06]  /*7260*/  BAR.SYNC.DEFER_BLOCKING 0x1, 0x80 ;  /* 0x0042000000007b1d */ /* 0x002fec0000010000 */
[----:B------:R-:W-:Y:S05]  /*7270*/  @P0 BRA `(.L_x_114) ;  /* 0x0000000000280947 */ /* 0x000fea0003800000 */
[----:B------:R-:W1:Y:S01]  /*7280*/  LDCU.64 UR6, c[0x0][0x348] ;  /* 0x00006900ff0677ac */ /* 0x000e620008000a00 */
[----:B------:R-:W-:Y:S02]  /*7290*/  UIADD3 UR9, UPT, UPT, UR49, 0x20, URZ ;  /* 0x0000002031097890 */ /* 0x000fe4000fffe0ff */
[----:B------:R-:W-:Y:S01]  /*72a0*/  UIADD3 UR8, UPT, UPT, UR44, 0x2400, URZ ;  /* 0x000024002c087890 */ /* 0x000fe2000fffe0ff */
[----:B------:R-:W-:Y:S01]  /*72b0*/  UMOV UR10, UR50 ;  /* 0x00000032000a7c82 */ /* 0x000fe20008000000 */
[----:B------:R-:W-:Y:S01]  /*72c0*/  UMOV UR11, UR36 ;  /* 0x00000024000b7c82 */ /* 0x000fe20008000000 */
[----:B-1----:R-:W-:Y:S04]  /*72d0*/  UIADD3 UR4, UP0, UPT, UR6, 0x680, URZ ;  /* 0x0000068006047890 */ /* 0x002fe8000ff1e0ff */
[----:B------:R-:W-:Y:S09]  /*72e0*/  UIADD3.X UR5, UPT, UPT, URZ, UR7, URZ, UP0, !UPT ;  /* 0x00000007ff057290 */ /* 0x000ff200087fe4ff */
[----:B------:R1:W-:Y:S01]  /*72f0*/  UTMASTG.3D [UR8], [UR4] ;  /* 0x00000008040073b5 */ /* 0x0003e20008010000 */
[----:B------:R0:W-:Y:S01]  /*7300*/  UTMACMDFLUSH ;  /* 0x00000000000079b7 */ /* 0x0001e20000000000 */
[----:B-1----:R-:W-:Y:S04]  /*7310*/  DEPBAR.LE SB0, 0x1 ;  /* 0x000080400000791a */ /* 0x002fe80000000000 */
.L_x_114:
[----:B------:R-:W-:Y:S05]  /*7320*/  BSYNC.RECONVERGENT B0 ;  /* 0x0000000000007941 */ /* 0x000fea0003800200 */
.L_x_113:
[----:B------:R-:W-:Y:S01]  /*7330*/  BAR.SYNC.DEFER_BLOCKING 0x1, 0x80 ;  /* 0x0042000000007b1d */ /* 0x000fe20000010000 */
[----:B------:R-:W-:Y:S04]  /*7340*/  UIADD3 UR4, UPT, UPT, UR46, 0x1, URZ ;  /* 0x000000012e047890 */ /* 0x000fe8000fffe0ff */
[----:B------:R-:W-:Y:S04]  /*7350*/  UISETP.NE.AND UP0, UPT, UR4, 0x4, UPT ;  /* 0x000000040400788c */ /* 0x000fe8000bf05270 */
[----:B------:R-:W-:Y:S01]  /*7360*/  USEL UR45, UR4, URZ, UP0 ;  /* 0x000000ff042d7287 */ /* 0x000fe20008000000 */
[----:B------:R1:W-:Y:S01]  /*7370*/  @P6 SYNCS.ARRIVE.TRANS64.RED.A1T0 RZ, [R40+URZ], RZ ;  /* 0x000000ff28ff69a7 */ /* 0x0003e200081004ff */
[----:B------:R-:W-:Y:S01]  /*7380*/  BSSY B1, `(.L_x_115) ;  /* 0x0000018000017945 */ /* 0x000fe20003800000 */
[----:B------:R-:W3:Y:S02]  /*7390*/  @P6 SYNCS.PHASECHK.TRANS64.TRYWAIT P0, [R89+URZ+0x30], R90 ;  /* 0x0000305a590065a7 */ /* 0x000ee400080011ff */
[----:B---3--:R-:W-:Y:S01]  /*73a0*/  @P6 SEL R85, RZ, 0x1, !P0 ;  /* 0x00000001ff556807 */ /* 0x008fe20004000000 */
[----:B-1----:R-:W-:Y:S06]  /*73b0*/  @!P6 BRA `(.L_x_116) ;  /* 0x000000000050e947 */ /* 0x002fec0003800000 */
        /* <DEDUP_REMOVED lines=8> */
[----:B------:R-:W-:Y:S04]  /*7440*/  SHF.L.U32 R4, R73, 0x1f, RZ ;  /* 0x0000001f49047819 */ /* 0x000fe800000006ff */
[----:B------:R-:W1:Y:S02]  /*7450*/  SYNCS.PHASECHK.TRANS64.TRYWAIT P0, [R89+URZ+0x30], R4 ;  /* 0x00003004590075a7 */ /* 0x000e6400080011ff */
[----:B-1----:R-:W-:Y:S05]  /*7460*/  @!P0 BRA `(.L_x_119) ;  /* 0x0000001c00ec8947 */ /* 0x002fea0003800000 */
.L_x_118:
[----:B------:R-:W-:Y:S05]  /*7470*/  BSYNC B0 ;  /* 0x0000000000007941 */ /* 0x000fea0003800000 */
.L_x_117:
        /* <DEDUP_REMOVED lines=8> */
.L_x_116:
[----:B------:R-:W-:Y:S05]  /*7500*/  BSYNC B1 ;  /* 0x0000000000017941 */ /* 0x000fea0003800000 */
.L_x_115:
[----:B-1----:R-:W-:Y:S05]  /*7510*/  VIADD R3, R25, 0x40 ;  /* 0x0000004019037836 */ /* 0x002fea0000000000 */
[----:B------:R-:W-:Y:S04]  /*7520*/  SHF.R.U32.HI R3, RZ, 0x15, R3 ;  /* 0x00000015ff037819 */ /* 0x000fe80000011603 */
[----:B------:R-:W-:Y:S11]  /*7530*/  LOP3.LUT P0, RZ, R3, 0x3, R64, 0x48, !PT ;  /* 0x0000000303ff7812 */ /* 0x000ff60007804840 */
[----:B------:R-:W-:Y:S02]  /*7540*/  @!UPT UIADD3 URZ, UPT, UPT, URZ, URZ, URZ ;  /* 0x000000fffffff290 */ /* 0x000fe4000fffe0ff */
[----:B------:R-:W-:Y:S05]  /*7550*/  @!P0 BRA `(.L_x_120) ;  /* 0x0000000000408947 */ /* 0x000fea0003800000 */
[----:B------:R-:W1:Y:S01]  /*7560*/  LDCU.64 UR8, c[0x4][0x70] ;  /* 0x01000e00ff0877ac */ /* 0x000e620008000a00 */
[----:B------:R-:W-:Y:S01]  /*7570*/  MOV R3, 0x0 ;  /* 0x0000000000037802 */ /* 0x000fe20000000f00 */
[----:B------:R-:W-:Y:S02]  /*7580*/  HFMA2 R12, -RZ, RZ, 0, 5.9604644775390625e-08 ;  /* 0x00000001ff0c7431 */ /* 0x000fe400000001ff */
[----:B------:R-:W-:Y:S02]  /*7590*/  IMAD.MOV.U32 R8, RZ, RZ, 0x192 ;  /* 0x00000192ff087424 */ /* 0x000fe400078e00ff */
[----:B------:R-:W-:Y:S01]  /*75a0*/  IMAD.MOV.U32 R13, RZ, RZ, RZ ;  /* 0x000000ffff0d7224 */ /* 0x000fe200078e00ff */
[----:B------:R-:W5:Y:S01]  /*75b0*/  LDCU.64 UR6, c[0x4][0x78] ;  /* 0x01000f00ff0677ac */ /* 0x000f620008000a00 */
[----:B------:R-:W2:Y:S01]  /*75c0*/  LDC.64 R2, c[0x4][R3] ;  /* 0x0100000003027b82 */ /* 0x000ea20000000a00 */
[----:B------:R-:W3:Y:S01]  /*75d0*/  LDCU.64 UR4, c[0x4][0x10] ;  /* 0x01000200ff0477ac */ /* 0x000ee20008000a00 */
[----:B-1----:R-:W-:Y:S01]  /*75e0*/  MOV R5, UR9 ;  /* 0x0000000900057c02 */ /* 0x002fe20008000f00 */
[----:B------:R-:W-:Y:S01]  /*75f0*/  IMAD.U32 R4, RZ, RZ, UR8 ;  /* 0x00000008ff047e24 */ /* 0x000fe2000f8e00ff */
[----:B-----5:R-:W-:Y:S01]  /*7600*/  MOV R7, UR7 ;  /* 0x0000000700077c02 */ /* 0x020fe20008000f00 */
[----:B------:R-:W-:Y:S01]  /*7610*/  IMAD.U32 R6, RZ, RZ, UR6 ;  /* 0x00000006ff067e24 */ /* 0x000fe2000f8e00ff */
[----:B---3--:R-:W-:Y:S01]  /*7620*/  MOV R11, UR5 ;  /* 0x00000005000b7c02 */ /* 0x008fe20008000f00 */
[----:B------:R-:W-:Y:S02]  /*7630*/  IMAD.U32 R10, RZ, RZ, UR4 ;  /* 0x00000004ff0a7e24 */ /* 0x000fe4000f8e00ff */
[----:B------:R-:W-:Y:S07]  /*7640*/  LEPC R20, `(.L_x_120) ;  /* 0x000000001014794e */ /* 0x000fee0000000000 */
[----:B--2-4-:R-:W-:Y:S05]  /*7650*/  CALL.ABS.NOINC R2 ;  /* 0x0000000002007343 */ /* 0x014fea0003c00000 */
.L_x_120:
[----:B---3--:R-:W-:Y:S01]  /*7660*/  LOP3.LUT R20, R56, 0xffffe000, RZ, 0xc0, !PT ;  /* 0xffffe00038147812 */ /* 0x008fe200078ec0ff */
[----:B------:R-:W-:Y:S05]  /*7670*/  WARPSYNC.ALL ;  /* 0x0000000000007948 */ /* 0x000fea0003800000 */
[----:B------:R-:W-:Y:S01]  /*7680*/  R2UR UR4, R25 ;  /* 0x00000000190472ca */ /* 0x000fe200000e0000 */
[----:B------:R-:W-:Y:S01]  /*7690*/  IMAD.U32 R89, RZ, RZ, UR45 ;  /* 0x0000002dff597e24 */ /* 0x000fe2000f8e00ff */
[----:B------:R-:W-:Y:S01]  /*76a0*/  LOP3.LUT R21, R57, 0xffffe000, RZ, 0xc0, !PT ;  /* 0xffffe00039157812 */ /* 0x000fe200078ec0ff */
[----:B------:R-:W-:Y:S01]  /*76b0*/  BSSY.RECONVERGENT B0, `(.L_x_121) ;  /* 0x000005d000007945 */ /* 0x000fe20003800200 */
[----:B------:R-:W-:Y:S02]  /*76c0*/  LOP3.LUT R41, R58, 0xffffe000, RZ, 0xc0, !PT ;  /* 0xffffe0003a297812 */ /* 0x000fe400078ec0ff */
[----:B----4-:R-:W-:Y:S02]  /*76d0*/  LOP3.LUT R26, R54, 0xffffe000, RZ, 0xc0, !PT ;  /* 0xffffe000361a7812 */ /* 0x010fe400078ec0ff */
[----:B------:R-:W-:Y:S02]  /*76e0*/  LOP3.LUT R40, R50, 0xffffe000, RZ, 0xc0, !PT ;  /* 0xffffe00032287812 */ /* 0x000fe400078ec0ff */
[----:B------:R-:W-:Y:S02]  /*76f0*/  ISETP.NE.AND P6, PT, R77, RZ, PT ;  /* 0x000000ff4d00720c */ /* 0x000fe40003fc5270 */
[----:B------:R-:W-:Y:S01]  /*7700*/  ISETP.NE.AND P0, PT, R76, RZ, PT ;  /* 0x000000ff4c00720c */ /* 0x000fe20003f05270 */
[----:B------:R-:W1:Y:S01]  /*7710*/  LDTM.16dp128bit.x8 R4, tmem[UR4+0x40] ;  /* 0x00004004000479ee */ /* 0x000e620008180000 */
[----:B------:R-:W-:Y:S09]  /*7720*/  LEA R92, R83, UR44, 0x3 ;  /* 0x0000002c535c7c11 */ /* 0x000ff2000f8e18ff */
[----:B------:R-:W-:Y:S05]  /*7730*/  @P6 LEA R89, R89, UR44, 0x3 ;  /* 0x0000002c59596c11 */ /* 0x000fea000f8e18ff */
[----:B------:R-:W-:Y:S01]  /*7740*/  @P6 VIADD R90, R89, 0x50 ;  /* 0x00000050595a6836 */ /* 0x000fe20000000000 */
[----:B------:R-:W-:Y:S04]  /*7750*/  @P6 SHF.L.U32 R89, R73, 0x1f, RZ ;  /* 0x0000001f49596819 */ /* 0x000fe800000006ff */
[----:B------:R-:W-:Y:S01]  /*7760*/  @P6 PRMT R90, R87, 0x654, R90 ;  /* 0x00000654575a6816 */ /* 0x000fe2000000005a */
[C---:B-1----:R-:W-:Y:S01]  /*7770*/  FMUL R0, R24.reuse, R4 ;  /* 0x0000000418007220 */ /* 0x042fe20000400000 */
[C---:B------:R-:W-:Y:S01]  /*7780*/  FMUL R2, R24.reuse, R5 ;  /* 0x0000000518027220 */ /* 0x040fe20000400000 */
[C---:B------:R-:W-:Y:S01]  /*7790*/  FMUL R3, R24.reuse, R10 ;  /* 0x0000000a18037220 */ /* 0x040fe20000400000 */
[----:B------:R-:W-:Y:S01]  /*77a0*/  FMUL R4, R24, R11 ;  /* 0x0000000b18047220 */ /* 0x000fe20000400000 */
[C---:B--2---:R-:W-:Y:S01]  /*77b0*/  FFMA R28, R27.reuse, R20, R0 ;  /* 0x000000141b1c7223 */ /* 0x044fe20000000000 */
[----:B------:R-:W-:Y:S01]  /*77c0*/  LOP3.LUT R20, R52, 0xffffe000, RZ, 0xc0, !PT ;  /* 0xffffe00034147812 */ /* 0x000fe200078ec0ff */
        /* <DEDUP_REMOVED lines=14> */
[----:B------:R-:W-:Y:S01]  /*78b0*/  FFMA R32, R27, R20, R0 ;  /* 0x000000141b207223 */ /* 0x000fe20000000000 */
        /* <DEDUP_REMOVED lines=12> */
[C---:B------:R-:W-:Y:S01]  /*7980*/  FFMA R35, R27.reuse, R20, R4 ;  /* 0x000000141b237223 */ /* 0x040fe20000000004 */
[----:B------:R-:W-:Y:S01]  /*7990*/  LOP3.LUT R20, R44, 0xffffe000, RZ, 0xc0, !PT ;  /* 0xffffe0002c147812 */ /* 0x000fe200078ec0ff */
[C---:B------:R-:W-:Y:S01]  /*79a0*/  FMUL R8, R24.reuse, R15 ;  /* 0x0000000f18087220 */ /* 0x040fe20000400000 */
[C---:B------:R-:W-:Y:S01]  /*79b0*/  FFMA R36, R27.reuse, R26, R5 ;  /* 0x0000001a1b247223 */ /* 0x040fe20000000005 */
[C---:B------:R-:W-:Y:S01]  /*79c0*/  FFMA R37, R27.reuse, R21, R6 ;  /* 0x000000151b257223 */ /* 0x040fe20000000006 */
[----:B------:R-:W-:Y:S01]  /*79d0*/  FFMA R38, R27, R40, R7 ;  /* 0x000000281b267223 */ /* 0x000fe20000000007 */
[C---:B------:R-:W-:Y:S01]  /*79e0*/  FMUL R9, R24.reuse, R16 ;  /* 0x0000001018097220 */ /* 0x040fe20000400000 */
[----:B------:R-:W-:Y:S01]  /*79f0*/  LOP3.LUT R21, R45, 0xffffe000, RZ, 0xc0, !PT ;  /* 0xffffe0002d157812 */ /* 0x000fe200078ec0ff */
[----:B------:R-:W-:Y:S01]  /*7a00*/  FFMA R39, R27, R41, R8 ;  /* 0x000000291b277223 */ /* 0x000fe20000000008 */
[----:B------:R-:W-:Y:S01]  /*7a10*/  FMUL R10, R24, R17 ;  /* 0x00000011180a7220 */ /* 0x000fe20000400000 */
[----:B------:R-:W-:Y:S01]  /*7a20*/  LOP3.LUT R26, R46, 0xffffe000, RZ, 0xc0, !PT ;  /* 0xffffe0002e1a7812 */ /* 0x000fe200078ec0ff */
        /* <DEDUP_REMOVED lines=37> */
.L_x_122:
[----:B------:R-:W-:Y:S05]  /*7c80*/  BSYNC.RECONVERGENT B0 ;  /* 0x0000000000007941 */ /* 0x000fea0003800200 */
.L_x_121:
        /* <DEDUP_REMOVED lines=20> */
.L_x_126:
[----:B------:R-:W-:Y:S05]  /*7dd0*/  BSYNC B0 ;  /* 0x0000000000007941 */ /* 0x000fea0003800000 */
.L_x_125:
[----:B------:R-:W-:Y:S11]  /*7de0*/  ISETP.NE.AND P0, PT, R86, RZ, PT ;  /* 0x000000ff5600720c */ /* 0x000ff60003f05270 */
[----:B------:R-:W-:Y:S02]  /*7df0*/  @!UPT UIADD3 URZ, UPT, UPT, URZ, URZ, URZ ;  /* 0x000000fffffff290 */ /* 0x000fe4000fffe0ff */
[----:B------:R-:W-:Y:S01]  /*7e00*/  @P0 IADD3 R2, PT, PT, R74, R5, RZ ;  /* 0x000000054a020210 */ /* 0x000fe20007ffe0ff */
[----:B------:R-:W-:Y:S05]  /*7e10*/  @P0 WARPSYNC.ALL ;  /* 0x0000000000000948 */ /* 0x000fea0003800000 */
[----:B------:R3:W4:Y:S04]  /*7e20*/  @P0 LDSM.16.M88.4 R56, [R83+UR44+0x400] ;  /* 0x0004002c5338083b */ /* 0x0007280008000200 */
[----:B------:R3:W1:Y:S04]  /*7e30*/  @P0 LDSM.16.M88.4 R52, [R0+0x400] ;  /* 0x000400000034083b */ /* 0x0006680000000200 */
[----:B------:R3:W1:Y:S04]  /*7e40*/  @P0 LDSM.16.M88.4 R48, [R5+0x400] ;  /* 0x000400000530083b */ /* 0x0006680000000200 */
[----:B------:R3:W1:Y:S02]  /*7e50*/  @P0 LDSM.16.M88.4 R44, [R2+0x400] ;  /* 0x00040000022c083b */ /* 0x0006640000000200 */
.L_x_124:
[----:B------:R-:W-:Y:S05]  /*7e60*/  BSYNC B1 ;  /* 0x0000000000017941 */ /* 0x000fea0003800000 */
.L_x_123:
        /* <DEDUP_REMOVED lines=11> */
[----:B---3--:R-:W3:Y:S01]  /*7f20*/  LDC.64 R2, c[0x4][R3] ;  /* 0x0100000003027b82 */ /* 0x008ee20000000a00 */
[----:B------:R-:W2:Y:S01]  /*7f30*/  LDCU.64 UR4, c[0x4][0x10] ;  /* 0x01000200ff0477ac */ /* 0x000ea20008000a00 */
[----:B-1----:R-:W-:Y:S01]  /*7f40*/  MOV R5, UR9 ;  /* 0x0000000900057c02 */ /* 0x002fe20008000f00 */
[----:B------:R-:W-:Y:S01]  /*7f50*/  IMAD.U32 R4, RZ, RZ, UR8 ;  /* 0x00000008ff047e24 */ /* 0x000fe2000f8e00ff */
[----:B-----5:R-:W-:Y:S01]  /*7f60*/  MOV R7, UR7 ;  /* 0x0000000700077c02 */ /* 0x020fe20008000f00 */
[----:B------:R-:W-:Y:S01]  /*7f70*/  IMAD.U32 R6, RZ, RZ, UR6 ;  /* 0x00000006ff067e24 */ /* 0x000fe2000f8e00ff */
[----:B--2---:R-:W-:Y:S01]  /*7f80*/  MOV R11, UR5 ;  /* 0x00000005000b7c02 */ /* 0x004fe20008000f00 */
[----:B------:R-:W-:Y:S02]  /*7f90*/  IMAD.U32 R10, RZ, RZ, UR4 ;  /* 0x00000004ff0a7e24 */ /* 0x000fe4000f8e00ff */
[----:B------:R-:W-:Y:S07]  /*7fa0*/  LEPC R20, `(.L_x_128) ;  /* 0x000000001014794e */ /* 0x000fee0000000000 */
[----:B---34-:R-:W-:Y:S05]  /*7fb0*/  CALL.ABS.NOINC R2 ;  /* 0x0000000002007343 */ /* 0x018fea0003c00000 */
.L_x_128:
[----:B------:R-:W-:Y:S01]  /*7fc0*/  ISETP.NE.AND P0, PT, R76, RZ, PT ;  /* 0x000000ff4c00720c */ /* 0x000fe20003f05270 */
[----:B------:R-:W-:Y:S05]  /*7fd0*/  WARPSYNC.ALL ;  /* 0x0000000000007948 */ /* 0x000fea0003800000 */
[----:B------:R-:W-:Y:S01]  /*7fe0*/  R2UR UR4, R25 ;  /* 0x00000000190472ca */ /* 0x000fe200000e0000 */
[----:B------:R-:W1:Y:S01]  /*7ff0*/  S2UR UR5, SR_CgaCtaId ;  /* 0x00000000000579c3 */ /* 0x000e620000008800 */
[----:B---34-:R-:W-:Y:S01]  /*8000*/  LOP3.LUT R0, R56, 0xffffe000, RZ, 0xc0, !PT ;  /* 0xffffe00038007812 */ /* 0x018fe200078ec0ff */
[----:B------:R-:W-:Y:S01]  /*8010*/  BSSY.RECONVERGENT B0, `(.L_x_129) ;  /* 0x000005c000007945 */ /* 0x000fe20003800200 */
[----:B------:R-:W-:Y:S02]  /*8020*/  LOP3.LUT R2, R57, 0xffffe000, RZ, 0xc0, !PT ;  /* 0xffffe00039027812 */ /* 0x000fe400078ec0ff */
[----:B------:R-:W-:Y:S02]  /*8030*/  LOP3.LUT R3, R58, 0xffffe000, RZ, 0xc0, !PT ;  /* 0xffffe0003a037812 */ /* 0x000fe400078ec0ff */
[----:B------:R-:W-:Y:S02]  /*8040*/  LOP3.LUT R20, R59, 0xffffe000, RZ, 0xc0, !PT ;  /* 0xffffe0003b147812 */ /* 0x000fe400078ec0ff */
[----:B------:R-:W-:Y:S02]  /*8050*/  LOP3.LUT R21, R52, 0xffffe000, RZ, 0xc0, !PT ;  /* 0xffffe00034157812 */ /* 0x000fe400078ec0ff */
[----:B------:R-:W-:Y:S01]  /*8060*/  LOP3.LUT R26, R53, 0xffffe000, RZ, 0xc0, !PT ;  /* 0xffffe000351a7812 */ /* 0x000fe200078ec0ff */
[----:B------:R-:W3:Y:S01]  /*8070*/  LDTM.16dp128bit.x8 R4, tmem[UR4+0x60] ;  /* 0x00006004000479ee */ /* 0x000ee20008180000 */
[----:B------:R-:W-:Y:S01]  /*8080*/  R2UR UR4, R80 ;  /* 0x00000000500472ca */ /* 0x000fe200000e0000 */
[----:B------:R-:W-:Y:S01]  /*8090*/  NOP ;  /* 0x0000000000007918 */ /* 0x000fe20000000000 */
[----:B--2---:R-:W-:Y:S02]  /*80a0*/  LOP3.LUT R29, R54, 0xffffe000, RZ, 0xc0, !PT ;  /* 0xffffe000361d7812 */ /* 0x004fe400078ec0ff */
[----:B------:R-:W-:Y:S02]  /*80b0*/  LOP3.LUT R28, R55, 0xffffe000, RZ, 0xc0, !PT ;  /* 0xffffe000371c7812 */ /* 0x000fe400078ec0ff */
[----:B------:R-:W-:Y:S02]  /*80c0*/  LOP3.LUT R31, R48, 0xffffe000, RZ, 0xc0, !PT ;  /* 0xffffe000301f7812 */ /* 0x000fe400078ec0ff */
[----:B------:R-:W-:Y:S02]  /*80d0*/  LOP3.LUT R30, R49, 0xffffe000, RZ, 0xc0, !PT ;  /* 0xffffe000311e7812 */ /* 0x000fe400078ec0ff */
[----:B------:R-:W-:Y:S02]  /*80e0*/  LOP3.LUT R33, R50, 0xffffe000, RZ, 0xc0, !PT ;  /* 0xffffe00032217812 */ /* 0x000fe400078ec0ff */
[----:B------:R-:W-:Y:S01]  /*80f0*/  LOP3.LUT R32, R51, 0xffffe000, RZ, 0xc0, !PT ;  /* 0xffffe00033207812 */ /* 0x000fe200078ec0ff */
[----:B------:R-:W-:Y:S01]  /*8100*/  UIADD3 UR4, UPT, UPT, UR4, 0xc0, URZ ;  /* 0x000000c004047890 */ /* 0x000fe2000fffe0ff */
[----:B------:R-:W-:Y:S02]  /*8110*/  LOP3.LUT R35, R44, 0xffffe000, RZ, 0xc0, !PT ;  /* 0xffffe0002c237812 */ /* 0x000fe400078ec0ff */
[----:B------:R-:W-:Y:S02]  /*8120*/  LOP3.LUT R34, R45, 0xffffe000, RZ, 0xc0, !PT ;  /* 0xffffe0002d227812 */ /* 0x000fe400078ec0ff */
[----:B------:R-:W-:Y:S02]  /*8130*/  LOP3.LUT R37, R46, 0xffffe000, RZ, 0xc0, !PT ;  /* 0xffffe0002e257812 */ /* 0x000fe400078ec0ff */
[----:B------:R-:W-:Y:S01]  /*8140*/  LOP3.LUT R36, R47, 0xffffe000, RZ, 0xc0, !PT ;  /* 0xffffe0002f247812 */ /* 0x000fe200078ec0ff */
[C---:B---3--:R-:W-:Y:S01]  /*8150*/  FMUL R4, R24.reuse, R4 ;  /* 0x0000000418047220 */ /* 0x048fe20000400000 */
[C---:B------:R-:W-:Y:S01]  /*8160*/  FMUL R5, R24.reuse, R5 ;  /* 0x0000000518057220 */ /* 0x040fe20000400000 */
[C---:B------:R-:W-:Y:S01]  /*8170*/  FMUL R6, R24.reuse, R6 ;  /* 0x0000000618067220 */ /* 0x040fe20000400000 */
[C---:B------:R-:W-:Y:S01]  /*8180*/  FMUL R7, R24.reuse, R7 ;  /* 0x0000000718077220 */ /* 0x040fe20000400000 */
[C---:B------:R-:W-:Y:S01]  /*8190*/  FFMA R4, R27.reuse, R0, R4 ;  /* 0x000000001b047223 */ /* 0x040fe20000000004 */
[C---:B------:R-:W-:Y:S01]  /*81a0*/  FMUL R8, R24.reuse, R8 ;  /* 0x0000000818087220 */ /* 0x040fe20000400000 */
[C---:B------:R-:W-:Y:S01]  /*81b0*/  FFMA R5, R27.reuse, R2, R5 ;  /* 0x000000021b057223 */ /* 0x040fe20000000005 */
[C---:B------:R-:W-:Y:S01]  /*81c0*/  FMUL R9, R24.reuse, R9 ;  /* 0x0000000918097220 */ /* 0x040fe20000400000 */
[C---:B------:R-:W-:Y:S01]  /*81d0*/  FFMA R6, R27.reuse, R3, R6 ;  /* 0x000000031b067223 */ /* 0x040fe20000000006 */
[----:B------:R-:W-:Y:S01]  /*81e0*/  F2FP.TF32.F32.PACK_B R4, R4 ;  /* 0x00000004ff04723e */ /* 0x000fe200024050ff */
[C---:B------:R-:W-:Y:S01]  /*81f0*/  FMUL R10, R24.reuse, R10 ;  /* 0x0000000a180a7220 */ /* 0x040fe20000400000 */
[----:B------:R-:W-:Y:S01]  /*8200*/  F2FP.TF32.F32.PACK_B R5, R5 ;  /* 0x00000005ff05723e */ /* 0x000fe200024050ff */
[C---:B------:R-:W-:Y:S01]  /*8210*/  FFMA R7, R27.reuse, R20, R7 ;  /* 0x000000141b077223 */ /* 0x040fe20000000007 */
[C---:B------:R-:W-:Y:S01]  /*8220*/  FMUL R11, R24.reuse, R11 ;  /* 0x0000000b180b7220 */ /* 0x040fe20000400000 */
[----:B-1----:R-:W-:Y:S01]  /*8230*/  UPRMT UR4, UR5, 0x654, UR4 ;  /* 0x0000065405047896 */ /* 0x002fe20008000004 */
[C---:B------:R-:W-:Y:S01]  /*8240*/  FFMA R8, R27.reuse, R21, R8 ;  /* 0x000000151b087223 */ /* 0x040fe20000000008 */
[C---:B------:R-:W-:Y:S01]  /*8250*/  FMUL R12, R24.reuse, R12 ;  /* 0x0000000c180c7220 */ /* 0x040fe20000400000 */
[C---:B------:R-:W-:Y:S01]  /*8260*/  FFMA R9, R27.reuse, R26, R9 ;  /* 0x0000001a1b097223 */ /* 0x040fe20000000009 */
[C---:B------:R-:W-:Y:S01]  /*8270*/  FMUL R13, R24.reuse, R13 ;  /* 0x0000000d180d7220 */ /* 0x040fe20000400000 */
[C---:B------:R-:W-:Y:S01]  /*8280*/  FFMA R10, R27.reuse, R29, R10 ;  /* 0x0000001d1b0a7223 */ /* 0x040fe2000000000a */
[C---:B------:R-:W-:Y:S01]  /*8290*/  FMUL R14, R24.reuse, R14 ;  /* 0x0000000e180e7220 */ /* 0x040fe20000400000 */
[C---:B------:R-:W-:Y:S01]  /*82a0*/  FFMA R11, R27.reuse, R28, R11 ;  /* 0x0000001c1b0b7223 */ /* 0x040fe2000000000b */
[C---:B------:R-:W-:Y:S01]  /*82b0*/  FMUL R15, R24.reuse, R15 ;  /* 0x0000000f180f7220 */ /* 0x040fe20000400000 */
[----:B------:R-:W-:Y:S01]  /*82c0*/  F2FP.TF32.F32.PACK_B R6, R6 ;  /* 0x00000006ff06723e */ /* 0x000fe200024050ff */
[C---:B------:R-:W-:Y:S01]  /*82d0*/  FFMA R12, R27.reuse, R31, R12 ;  /* 0x0000001f1b0c7223 */ /* 0x040fe2000000000c */
[----:B------:R-:W-:Y:S01]  /*82e0*/  F2FP.TF32.F32.PACK_B R7, R7 ;  /* 0x00000007ff07723e */ /* 0x000fe200024050ff */
[C---:B------:R-:W-:Y:S01]  /*82f0*/  FMUL R16, R24.reuse, R16 ;  /* 0x0000001018107220 */ /* 0x040fe20000400000 */
[C---:B------:R-:W-:Y:S01]  /*8300*/  FFMA R13, R27.reuse, R30, R13 ;  /* 0x0000001e1b0d7223 */ /* 0x040fe2000000000d */
[C---:B------:R-:W-:Y:S01]  /*8310*/  FMUL R17, R24.reuse, R17 ;  /* 0x0000001118117220 */ /* 0x040fe20000400000 */
[C---:B------:R-:W-:Y:S01]  /*8320*/  FFMA R14, R27.reuse, R33, R14 ;  /* 0x000000211b0e7223 */ /* 0x040fe2000000000e */
[C---:B------:R-:W-:Y:S01]  /*8330*/  FMUL R18, R24.reuse, R18 ;  /* 0x0000001218127220 */ /* 0x040fe20000400000 */
[C---:B------:R-:W-:Y:S01]  /*8340*/  FFMA R15, R27.reuse, R32, R15 ;  /* 0x000000201b0f7223 */ /* 0x040fe2000000000f */
[----:B------:R-:W-:Y:S01]  /*8350*/  FMUL R19, R24, R19 ;  /* 0x0000001318137220 */ /* 0x000fe20000400000 */
[----:B------:R-:W-:Y:S01]  /*8360*/  F2FP.TF32.F32.PACK_B R8, R8 ;  /* 0x00000008ff08723e */ /* 0x000fe200024050ff */
[C---:B------:R-:W-:Y:S01]  /*8370*/  FFMA R16, R27.reuse, R35, R16 ;  /* 0x000000231b107223 */ /* 0x040fe20000000010 */
[----:B------:R-:W-:Y:S01]  /*8380*/  F2FP.TF32.F32.PACK_B R9, R9 ;  /* 0x00000009ff09723e */ /* 0x000fe200024050ff */
[----:B------:R-:W-:Y:S01]  /*8390*/  SYNCS.ARRIVE.TRANS64.RED.A1T0 RZ, [UR4], RZ ;  /* 0x000000ffffff79a7 */ /* 0x000fe20008100404 */
[----:B------:R1:W-:Y:S01]  /*83a0*/  STSM.16.M88.4 [R79+0x6400], R4 ;  /* 0x006400044f007844 */ /* 0x0003e20000000200 */
[----:B------:R-:W-:Y:S01]  /*83b0*/  F2FP.TF32.F32.PACK_B R10, R10 ;  /* 0x0000000aff0a723e */ /* 0x000fe200024050ff */
[C---:B------:R-:W-:Y:S01]  /*83c0*/  FFMA R17, R27.reuse, R34, R17 ;  /* 0x000000221b117223 */ /* 0x040fe20000000011 */
[----:B------:R-:W-:Y:S01]  /*83d0*/  F2FP.TF32.F32.PACK_B R11, R11 ;  /* 0x0000000bff0b723e */ /* 0x000fe200024050ff */
[C---:B------:R-:W-:Y:S01]  /*83e0*/  FFMA R18, R27.reuse, R37, R18 ;  /* 0x000000251b127223 */ /* 0x040fe20000000012 */
[----:B------:R-:W-:Y:S01]  /*83f0*/  FFMA R19, R27, R36, R19 ;  /* 0x000000241b137223 */ /* 0x000fe20000000013 */
[----:B------:R-:W-:Y:S02]  /*8400*/  F2FP.TF32.F32.PACK_B R12, R12 ;  /* 0x0000000cff0c723e */ /* 0x000fe400024050ff */
[----:B------:R1:W-:Y:S01]  /*8410*/  STSM.16.M88.4 [R78+0x6400], R8 ;  /* 0x006400084e007844 */ /* 0x0003e20000000200 */
[----:B------:R-:W-:Y:S02]  /*8420*/  F2FP.TF32.F32.PACK_B R13, R13 ;  /* 0x0000000dff0d723e */ /* 0x000fe400024050ff */
[----:B------:R-:W-:Y:S02]  /*8430*/  F2FP.TF32.F32.PACK_B R14, R14 ;  /* 0x0000000eff0e723e */ /* 0x000fe400024050ff */
        /* <DEDUP_REMOVED lines=16> */
[----:B------:R-:W-:Y:S02]  /*8540*/  UIADD3 UR9, UPT, UPT, UR49, 0x60, URZ ;  /* 0x0000006031097890 */ /* 0x000fe4000fffe0ff */
[----:B------:R-:W-:Y:S01]  /*8550*/  UIADD3 UR8, UPT, UPT, UR44, 0x6400, URZ ;  /* 0x000064002c087890 */ /* 0x000fe2000fffe0ff */
[----:B------:R-:W-:Y:S01]  /*8560*/  UMOV UR10, UR50 ;  /* 0x00000032000a7c82 */ /* 0x000fe20008000000 */
[----:B------:R-:W-:Y:S01]  /*8570*/  UMOV UR11, UR36 ;  /* 0x00000024000b7c82 */ /* 0x000fe20008000000 */
[----:B--2---:R-:W-:Y:S04]  /*8580*/  UIADD3 UR4, UP0, UPT, UR6, 0x680, URZ ;  /* 0x0000068006047890 */ /* 0x004fe8000ff1e0ff */
[----:B------:R-:W-:Y:S09]  /*8590*/  UIADD3.X UR5, UPT, UPT, URZ, UR7, URZ, UP0, !UPT ;  /* 0x00000007ff057290 */ /* 0x000ff200087fe4ff */
[----:B------:R2:W-:Y:S01]  /*85a0*/  UTMASTG.3D [UR8], [UR4] ;  /* 0x00000008040073b5 */ /* 0x0005e20008010000 */
[----:B------:R0:W-:Y:S01]  /*85b0*/  UTMACMDFLUSH ;  /* 0x00000000000079b7 */ /* 0x0001e20000000000 */
[----:B--2---:R-:W-:Y:S04]  /*85c0*/  DEPBAR.LE SB0, 0x1 ;  /* 0x000080400000791a */ /* 0x004fe80000000000 */
.L_x_130:
[----:B------:R-:W-:Y:S05]  /*85d0*/  BSYNC.RECONVERGENT B0 ;  /* 0x0000000000007941 */ /* 0x000fea0003800200 */
.L_x_129:
[----:B------:R-:W-:Y:S01]  /*85e0*/  BAR.SYNC.DEFER_BLOCKING 0x1, 0x80 ;  /* 0x0042000000007b1d */ /* 0x000fe20000010000 */
[----:B------:R-:W-:Y:S01]  /*85f0*/  UISETP.NE.AND UP0, UPT, UR47, -0x4, UPT ;  /* 0xfffffffc2f00788c */ /* 0x000fe2000bf05270 */
[----:B------:R-:W-:Y:S08]  /*8600*/  IADD3 R0, PT, PT, R22, 0x1, RZ ;  /* 0x0000000116007810 */ /* 0x000ff00007ffe0ff */
[----:B------:R-:W-:Y:S05]  /*8610*/  BRA.U !UP0, `(.L_x_131) ;  /* 0x0000000108247547 */ /* 0x000fea000b800000 */
[----:B------:R-:W-:Y:S01]  /*8620*/  ISETP.NE.AND P0, PT, R77, RZ, PT ;  /* 0x000000ff4d00720c */ /* 0x000fe20003f05270 */
[----:B------:R-:W-:Y:S01]  /*8630*/  IMAD.U32 R2, RZ, RZ, UR46 ;  /* 0x0000002eff027e24 */ /* 0x000fe2000f8e00ff */
[----:B------:R-:W-:Y:S04]  /*8640*/  UIADD3 UR4, UPT, UPT, UR46, 0x1, URZ ;  /* 0x000000012e047890 */ /* 0x000fe8000fffe0ff */
[----:B------:R-:W-:Y:S04]  /*8650*/  UISETP.NE.AND UP0, UPT, UR4, 0x4, UPT ;  /* 0x000000040400788c */ /* 0x000fe8000bf05270 */
[----:B------:R-:W-:Y:S03]  /*8660*/  USEL UR46, UR4, URZ, UP0 ;  /* 0x000000ff042e7287 */ /* 0x000fe60008000000 */
[----:B------:R-:W-:Y:S05]  /*8670*/  @P0 LEA R2, R2, UR44, 0x3 ;  /* 0x0000002c02020c11 */ /* 0x000fea000f8e18ff */
[----:B------:R-:W-:Y:S05]  /*8680*/  @P0 VIADD R2, R2, 0x50 ;  /* 0x0000005002020836 */ /* 0x000fea0000000000 */
[----:B------:R-:W-:Y:S04]  /*8690*/  @P0 PRMT R2, R87, 0x654, R2 ;  /* 0x0000065457020816 */ /* 0x000fe80000000002 */
[----:B------:R2:W-:Y:S03]  /*86a0*/  @P0 SYNCS.ARRIVE.TRANS64.RED.A1T0 RZ, [R2+URZ], RZ ;  /* 0x000000ff02ff09a7 */ /* 0x0005e600081004ff */
.L_x_131:
[----:B------:R-:W-:Y:S01]  /*86b0*/  R2UR UR5, R65 ;  /* 0x00000000410572ca */ /* 0x000fe200000e0000 */
[----:B------:R-:W-:Y:S01]  /*86c0*/  UISETP.NE.AND UP0, UPT, UR61, URZ, UPT ;  /* 0x000000ff3d00728c */ /* 0x000fe2000bf05270 */
[----:B------:R-:W-:Y:S01]  /*86d0*/  R2UR UR4, R66 ;  /* 0x00000000420472ca */ /* 0x000fe200000e0000 */
[----:B------:R-:W-:Y:S01]  /*86e0*/  UIADD3 UR47, UPT, UPT, UR47, 0x4, URZ ;  /* 0x000000042f2f7890 */ /* 0x000fe2000fffe0ff */
[----:B------:R-:W-:Y:S01]  /*86f0*/  ISETP.NE.AND P0, PT, R70, 0x2, PT ;  /* 0x000000024600780c */ /* 0x000fe20003f05270 */
[----:B------:R-:W-:Y:S01]  /*8700*/  UMOV UR36, UR60 ;  /* 0x0000003c00247c82 */ /* 0x000fe20008000000 */
[----:B------:R-:W-:Y:S02]  /*8710*/  ISETP.NE.AND P1, PT, R0, 0x4, PT ;  /* 0x000000040000780c */ /* 0x000fe40003f25270 */
[----:B--2---:R-:W-:Y:S02]  /*8720*/  SEL R2, RZ, 0x1, P0 ;  /* 0x00000001ff027807 */ /* 0x004fe40000000000 */
[----:B------:R-:W-:Y:S02]  /*8730*/  SEL R3, RZ, 0x1, P1 ;  /* 0x00000001ff037807 */ /* 0x000fe40000800000 */
[----:B------:R-:W-:Y:S01]  /*8740*/  LOP3.LUT R71, R71, R2, RZ, 0x3c, !PT ;  /* 0x0000000247477212 */ /* 0x000fe200078e3cff */
[----:B------:R-:W-:Y:S01]  /*8750*/  UIADD3 UR20, UPT, UPT, UR37, UR5, URZ ;  /* 0x0000000525147290 */ /* 0x000fe2000fffe0ff */
[----:B------:R-:W-:Y:S01]  /*8760*/  LOP3.LUT R72, R72, R3, RZ, 0x3c, !PT ;  /* 0x0000000348487212 */ /* 0x000fe200078e3cff */
[----:B------:R-:W-:Y:S01]  /*8770*/  UIADD3 UR16, UPT, UPT, UR38, UR4, URZ ;  /* 0x0000000426107290 */ /* 0x000fe2000fffe0ff */
[----:B------:R-:W-:Y:S02]  /*8780*/  SEL R70, R70, RZ, P0 ;  /* 0x000000ff46467207 */ /* 0x000fe40000000000 */
[----:B------:R-:W-:Y:S01]  /*8790*/  SEL R22, R0, RZ, P1 ;  /* 0x000000ff00167207 */ /* 0x000fe20000800000 */
[----:B------:R-:W-:Y:S08]  /*87a0*/  BRA.U UP0, `(.L_x_132) ;  /* 0xffffffc9009c7547 */ /* 0x000ff0000b83ffff */
[----:B------:R-:W-:-:S13]  /*87b0*/  R2UR UR4, R67 ;  /* 0x00000000430472ca */ /* 0x000fda00000e0000 */
[----:B------:R-:W-:-:S09]  /*87c0*/  UISETP.NE.AND UP0, UPT, UR4, URZ, UPT ;  /* 0x000000ff0400728c */ /* 0x000fd2000bf05270 */
[----:B------:R-:W-:Y:S05]  /*87d0*/  BRA.U !UP0, `(.L_x_133) ;  /* 0x0000000108487547 */ /* 0x000fea000b800000 */
[----:B------:R-:W2:Y:S02]  /*87e0*/  LDCU.64 UR4, c[0x0][0x890] ;  /* 0x00011200ff0477ac */ /* 0x000ea40008000a00 */
[----:B--2---:R-:W-:-:S04]  /*87f0*/  UISETP.NE.U32.AND UP0, UPT, UR4, URZ, UPT ;  /* 0x000000ff0400728c */ /* 0x004fc8000bf05070 */
[----:B------:R-:W-:-:S09]  /*8800*/  UISETP.NE.AND.EX UP0, UPT, UR5, URZ, UPT, UP0 ;  /* 0x000000ff0500728c */ /* 0x000fd2000bf05300 */
[----:B------:R-:W-:Y:S05]  /*8810*/  BRA.U UP0, `(.L_x_134) ;  /* 0x00000001000c7547 */ /* 0x000fea000b800000 */
[----:B------:R-:W-:-:S13]  /*8820*/  FSETP.NEU.AND P0, PT, R27, RZ, PT ;  /* 0x000000ff1b00720b */ /* 0x000fda0003f0d000 */
[----:B------:R-:W-:Y:S05]  /*8830*/  @!P0 EXIT ;  /* 0x000000000000894d */ /* 0x000fea0003800000 */
[----:B------:R-:W-:Y:S05]  /*8840*/  BRA `(.L_x_133) ;  /* 0x00000000002c7947 */ /* 0x000fea0003800000 */
.L_x_134:
[----:B------:R-:W-:Y:S01]  /*8850*/  ISETP.NE.AND P0, PT, R69, RZ, PT ;  /* 0x000000ff4500720c */ /* 0x000fe20003f05270 */
[----:B------:R-:W-:-:S12]  /*8860*/  BSSY.RECONVERGENT B0, `(.L_x_133) ;  /* 0x0000009000007945 */ /* 0x000fd80003800200 */
[----:B------:R-:W-:Y:S05]  /*8870*/  @P0 BRA `(.L_x_135) ;  /* 0x0000000000140947 */ /* 0x000fea0003800000 */
[----:B------:R-:W2:Y:S02]  /*8880*/  LDCU.64 UR4, c[0x0][0x888] ;  /* 0x00011100ff0477ac */ /* 0x000ea40008000a00 */
[----:B--2---:R-:W-:-:S04]  /*8890*/  ISETP.NE.U32.AND P0, PT, RZ, UR4, PT ;  /* 0x00000004ff007c0c */ /* 0x004fc8000bf05070 */
[----:B------:R-:W-:-:S13]  /*88a0*/  ISETP.NE.AND.EX P0, PT, RZ, UR5, PT, P0 ;  /* 0x00000005ff007c0c */ /* 0x000fda000bf05300 */
[----:B------:R-:W-:Y:S05]  /*88b0*/  @!P0 EXIT ;  /* 0x000000000000894d */ /* 0x000fea0003800000 */
[----:B------:R-:W-:Y:S05]  /*88c0*/  BRA `(.L_x_136) ;  /* 0x0000000000087947 */ /* 0x000fea0003800000 */
.L_x_135:
[----:B------:R-:W-:-:S13]  /*88d0*/  FSETP.NEU.AND P0, PT, R27, RZ, PT ;  /* 0x000000ff1b00720b */ /* 0x000fda0003f0d000 */
[----:B------:R-:W-:Y:S05]  /*88e0*/  @!P0 EXIT ;  /* 0x000000000000894d */ /* 0x000fea0003800000 */
.L_x_136:
[----:B------:R-:W-:Y:S05]  /*88f0*/  BSYNC.RECONVERGENT B0 ;  /* 0x0000000000007941 */ /* 0x000fea0003800200 */
.L_x_133:
[----:B------:R-:W2:Y:S01]  /*8900*/  S2UR UR5, SR_CgaCtaId ;  /* 0x00000000000579c3 */ /* 0x000ea20000008800 */
[----:B------:R-:W-:Y:S01]  /*8910*/  ULEA UR4, UR46, UR44, 0x3 ;  /* 0x0000002c2e047291 */ /* 0x000fe2000f8e18ff */
[----:B------:R-:W-:-:S04]  /*8920*/  DEPBAR.LE SB0, 0x0 ;  /* 0x000080000000791a */ /* 0x000fc80000000000 */
[----:B------:R-:W-:-:S04]  /*8930*/  UIADD3 UR4, UPT, UPT, UR4, 0x50, URZ ;  /* 0x0000005004047890 */ /* 0x000fc8000fffe0ff */
[----:B--2---:R-:W-:-:S09]  /*8940*/  UPRMT UR4, UR5, 0x654, UR4 ;  /* 0x0000065405047896 */ /* 0x004fd20008000004 */
[----:B------:R-:W-:Y:S01]  /*8950*/  SYNCS.ARRIVE.TRANS64.RED.A1T0 RZ, [UR4], RZ ;  /* 0x000000ffffff79a7 */ /* 0x000fe20008100404 */
[----:B------:R-:W-:Y:S05]  /*8960*/  EXIT ;  /* 0x000000000000794d */ /* 0x000fea0003800000 */
.L_x_24:
[----:B--2---:R2:W3:Y:S02]  /*8970*/  SYNCS.PHASECHK.TRANS64.TRYWAIT P0, [R0+URZ+0xf0], R3 ;  /* 0x0000f003000075a7 */ /* 0x0044e400080011ff */
[----:B---3--:R-:W-:Y:S05]  /*8980*/  @!P0 NANOSLEEP.SYNCS 0x989680 ;  /* 0x009896800000895d */ /* 0x008fea0003900000 */
[----:B------:R-:W3:Y:S02]  /*8990*/  @!P0 SYNCS.PHASECHK.TRANS64 P0, [R0+URZ+0xf0], R3 ;  /* 0x0000f003000085a7 */ /* 0x000ee400080010ff */
[----:B---3--:R-:W-:Y:S05]  /*89a0*/  @!P0 BRA `(.L_x_24) ;  /* 0xfffffffc00f08947 */ /* 0x008fea000383ffff */
[----:B------:R-:W-:Y:S05]  /*89b0*/  BRA `(.L_x_137) ;  /* 0xffffff8c00c87947 */ /* 0x000fea000383ffff */
.L_x_27:
[----:B--2---:R-:W-:-:S07]  /*89c0*/  MOV R0, UR33 ;  /* 0x0000002100007c02 */ /* 0x004fce0008000f00 */
.L_x_138:
[----:B--2---:R2:W3:Y:S02]  /*89d0*/  SYNCS.PHASECHK.TRANS64.TRYWAIT P0, [R0+URZ+0x18], R3 ;  /* 0x00001803000075a7 */ /* 0x0044e400080011ff */
[----:B---3--:R-:W-:Y:S05]  /*89e0*/  @!P0 NANOSLEEP.SYNCS 0x989680 ;  /* 0x009896800000895d */ /* 0x008fea0003900000 */
[----:B------:R-:W3:Y:S02]  /*89f0*/  @!P0 SYNCS.PHASECHK.TRANS64 P0, [R0+URZ+0x18], R3 ;  /* 0x00001803000085a7 */ /* 0x000ee400080010ff */
[----:B---3--:R-:W-:Y:S05]  /*8a00*/  @!P0 BRA `(.L_x_138) ;  /* 0xfffffffc00f08947 */ /* 0x008fea000383ffff */
[----:B------:R-:W-:Y:S05]  /*8a10*/  BRA `(.L_x_26) ;  /* 0xffffff9000087947 */ /* 0x000fea000383ffff */
.L_x_34:
[----:B-1----:R-:W-:-:S07]  /*8a20*/  MOV R0, UR17 ;  /* 0x0000001100007c02 */ /* 0x002fce0008000f00 */
.L_x_139:
[----:B-1----:R1:W2:Y:S02]  /*8a30*/  SYNCS.PHASECHK.TRANS64.TRYWAIT P0, [R0+URZ+0x18], R3 ;  /* 0x00001803000075a7 */ /* 0x0022a400080011ff */
[----:B--2---:R-:W-:Y:S05]  /*8a40*/  @!P0 NANOSLEEP.SYNCS 0x989680 ;  /* 0x009896800000895d */ /* 0x004fea0003900000 */
[----:B------:R-:W2:Y:S02]  /*8a50*/  @!P0 SYNCS.PHASECHK.TRANS64 P0, [R0+URZ+0x18], R3 ;  /* 0x00001803000085a7 */ /* 0x000ea400080010ff */
[----:B--2---:R-:W-:Y:S05]  /*8a60*/  @!P0 BRA `(.L_x_139) ;  /* 0xfffffffc00f08947 */ /* 0x004fea000383ffff */
[----:B------:R-:W-:Y:S05]  /*8a70*/  BRA `(.L_x_33) ;  /* 0xffffff9000c87947 */ /* 0x000fea000383ffff */
.L_x_39:
[----:B-1----:R1:W2:Y:S02]  /*8a80*/  SYNCS.PHASECHK.TRANS64.TRYWAIT P0, [R3+URZ+0x80], R0 ;  /* 0x00008000030075a7 */ /* 0x0022a400080011ff */
[----:B--2---:R-:W-:Y:S05]  /*8a90*/  @!P0 NANOSLEEP.SYNCS 0x989680 ;  /* 0x009896800000895d */ /* 0x004fea0003900000 */
[----:B------:R-:W2:Y:S02]  /*8aa0*/  @!P0 SYNCS.PHASECHK.TRANS64 P0, [R3+URZ+0x80], R0 ;  /* 0x00008000030085a7 */ /* 0x000ea400080010ff */
[----:B--2---:R-:W-:Y:S05]  /*8ab0*/  @!P0 BRA `(.L_x_39) ;  /* 0xfffffffc00f08947 */ /* 0x004fea000383ffff */
[----:B------:R-:W-:Y:S05]  /*8ac0*/  BRA `(.L_x_140) ;  /* 0xffffff9400687947 */ /* 0x000fea000383ffff */
.L_x_43:
[----:B-1----:R-:W-:-:S07]  /*8ad0*/  MOV R0, UR4 ;  /* 0x0000000400007c02 */ /* 0x002fce0008000f00 */
.L_x_141:
[----:B-1----:R1:W2:Y:S02]  /*8ae0*/  SYNCS.PHASECHK.TRANS64.TRYWAIT P0, [R0+URZ], R3 ;  /* 0x00000003000075a7 */ /* 0x0022a400080011ff */
[----:B--2---:R-:W-:Y:S05]  /*8af0*/  @!P0 NANOSLEEP.SYNCS 0x989680 ;  /* 0x009896800000895d */ /* 0x004fea0003900000 */
[----:B------:R-:W2:Y:S02]  /*8b00*/  @!P0 SYNCS.PHASECHK.TRANS64 P0, [R0+URZ], R3 ;  /* 0x00000003000085a7 */ /* 0x000ea400080010ff */
[----:B--2---:R-:W-:Y:S05]  /*8b10*/  @!P0 BRA `(.L_x_141) ;  /* 0xfffffffc00f08947 */ /* 0x004fea000383ffff */
[----:B------:R-:W-:Y:S05]  /*8b20*/  BRA `(.L_x_142) ;  /* 0xffffff9c00147947 */ /* 0x000fea000383ffff */
.L_x_44:
[----:B------:R-:W-:-:S07]  /*8b30*/  MOV R0, UR5 ;  /* 0x0000000500007c02 */ /* 0x000fce0008000f00 */
.L_x_143:
[----:B-1----:R1:W2:Y:S02]  /*8b40*/  SYNCS.PHASECHK.TRANS64.TRYWAIT P0, [R0+URZ], R3 ;  /* 0x00000003000075a7 */ /* 0x0022a400080011ff */
[----:B--2---:R-:W-:Y:S05]  /*8b50*/  @!P0 NANOSLEEP.SYNCS 0x989680 ;  /* 0x009896800000895d */ /* 0x004fea0003900000 */
[----:B------:R-:W2:Y:S02]  /*8b60*/  @!P0 SYNCS.PHASECHK.TRANS64 P0, [R0+URZ], R3 ;  /* 0x00000003000085a7 */ /* 0x000ea400080010ff */
[----:B--2---:R-:W-:Y:S05]  /*8b70*/  @!P0 BRA `(.L_x_143) ;  /* 0xfffffffc00f08947 */ /* 0x004fea000383ffff */
[----:B------:R-:W-:Y:S05]  /*8b80*/  BRA `(.L_x_144) ;  /* 0xffffff9c00207947 */ /* 0x000fea000383ffff */
.L_x_47:
[----:B-1----:R1:W2:Y:S02]  /*8b90*/  SYNCS.PHASECHK.TRANS64.TRYWAIT P0, [R2+URZ+0xe0], R5 ;  /* 0x0000e005020075a7 */ /* 0x0022a400080011ff */
[----:B--2---:R-:W-:Y:S05]  /*8ba0*/  @!P0 NANOSLEEP.SYNCS 0x989680 ;  /* 0x009896800000895d */ /* 0x004fea0003900000 */
[----:B------:R-:W2:Y:S02]  /*8bb0*/  @!P0 SYNCS.PHASECHK.TRANS64 P0, [R2+URZ+0xe0], R5 ;  /* 0x0000e005020085a7 */ /* 0x000ea400080010ff */
[----:B--2---:R-:W-:Y:S05]  /*8bc0*/  @!P0 BRA `(.L_x_47) ;  /* 0xfffffffc00f08947 */ /* 0x004fea000383ffff */
[----:B------:R-:W-:Y:S05]  /*8bd0*/  BRA `(.L_x_145) ;  /* 0xffffff9c00847947 */ /* 0x000fea000383ffff */
.L_x_48:
[----:B------:R-:W-:-:S07]  /*8be0*/  MOV R2, UR4 ;  /* 0x0000000400027c02 */ /* 0x000fce0008000f00 */
.L_x_146:
[----:B-1----:R1:W2:Y:S02]  /*8bf0*/  SYNCS.PHASECHK.TRANS64.TRYWAIT P0, [R2+URZ+0x90], R5 ;  /* 0x00009005020075a7 */ /* 0x0022a400080011ff */
[----:B--2---:R-:W-:Y:S05]  /*8c00*/  @!P0 NANOSLEEP.SYNCS 0x989680 ;  /* 0x009896800000895d */ /* 0x004fea0003900000 */
[----:B------:R-:W2:Y:S02]  /*8c10*/  @!P0 SYNCS.PHASECHK.TRANS64 P0, [R2+URZ+0x90], R5 ;  /* 0x00009005020085a7 */ /* 0x000ea400080010ff */
[----:B--2---:R-:W-:Y:S05]  /*8c20*/  @!P0 BRA `(.L_x_146) ;  /* 0xfffffffc00f08947 */ /* 0x004fea000383ffff */
[----:B------:R-:W-:Y:S05]  /*8c30*/  BRA `(.L_x_147) ;  /* 0xffffff9c00947947 */ /* 0x000fea000383ffff */
.L_x_49:
[----:B-1----:R1:W2:Y:S02]  /*8c40*/  SYNCS.PHASECHK.TRANS64.TRYWAIT P1, [R2+URZ+0x80], R5 ;  /* 0x00008005020075a7 */ /* 0x0022a400080211ff */
[----:B--2---:R-:W-:Y:S05]  /*8c50*/  @!P1 NANOSLEEP.SYNCS 0x989680 ;  /* 0x009896800000995d */ /* 0x004fea0003900000 */
[----:B------:R-:W2:Y:S02]  /*8c60*/  @!P1 SYNCS.PHASECHK.TRANS64 P1, [R2+URZ+0x80], R5 ;  /* 0x00008005020095a7 */ /* 0x000ea400080210ff */
[----:B--2---:R-:W-:Y:S05]  /*8c70*/  @!P1 BRA `(.L_x_49) ;  /* 0xfffffffc00f09947 */ /* 0x004fea000383ffff */
[----:B------:R-:W-:Y:S05]  /*8c80*/  BRA `(.L_x_148) ;  /* 0xffffff9c00c47947 */ /* 0x000fea000383ffff */
.L_x_52:
[----:B------:R-:W-:-:S07]  /*8c90*/  MOV R0, UR4 ;  /* 0x0000000400007c02 */ /* 0x000fce0008000f00 */
.L_x_149:
[----:B-1----:R1:W2:Y:S02]  /*8ca0*/  SYNCS.PHASECHK.TRANS64.TRYWAIT P0, [R0+URZ+0x90], R3 ;  /* 0x00009003000075a7 */ /* 0x0022a400080011ff */
[----:B--2---:R-:W-:Y:S05]  /*8cb0*/  @!P0 NANOSLEEP.SYNCS 0x989680 ;  /* 0x009896800000895d */ /* 0x004fea0003900000 */
[----:B------:R-:W2:Y:S02]  /*8cc0*/  @!P0 SYNCS.PHASECHK.TRANS64 P0, [R0+URZ+0x90], R3 ;  /* 0x00009003000085a7 */ /* 0x000ea400080010ff */
[----:B--2---:R-:W-:Y:S05]  /*8cd0*/  @!P0 BRA `(.L_x_149) ;  /* 0xfffffffc00f08947 */ /* 0x004fea000383ffff */
[----:B------:R-:W-:Y:S05]  /*8ce0*/  BRA `(.L_x_51) ;  /* 0xffffffa000187947 */ /* 0x000fea000383ffff */
.L_x_59:
[----:B-1----:R1:W2:Y:S02]  /*8cf0*/  SYNCS.PHASECHK.TRANS64.TRYWAIT P1, [R0+URZ+0x80], R5 ;  /* 0x00008005000075a7 */ /* 0x0022a400080211ff */
[----:B--2---:R-:W-:Y:S05]  /*8d00*/  @!P1 NANOSLEEP.SYNCS 0x989680 ;  /* 0x009896800000995d */ /* 0x004fea0003900000 */
[----:B------:R-:W2:Y:S02]  /*8d10*/  @!P1 SYNCS.PHASECHK.TRANS64 P1, [R0+URZ+0x80], R5 ;  /* 0x00008005000095a7 */ /* 0x000ea400080210ff */
[----:B--2---:R-:W-:Y:S05]  /*8d20*/  @!P1 BRA `(.L_x_59) ;  /* 0xfffffffc00f09947 */ /* 0x004fea000383ffff */
[----:B------:R-:W-:Y:S05]  /*8d30*/  BRA `(.L_x_150) ;  /* 0xffffffa400907947 */ /* 0x000fea000383ffff */
.L_x_60:
[----:B------:R-:W-:-:S07]  /*8d40*/  MOV R3, UR31 ;  /* 0x0000001f00037c02 */ /* 0x000fce0008000f00 */
.L_x_151:
[----:B-1----:R1:W2:Y:S02]  /*8d50*/  SYNCS.PHASECHK.TRANS64.TRYWAIT P0, [R3+URZ+0xc0], R0 ;  /* 0x0000c000030075a7 */ /* 0x0022a400080011ff */
[----:B--2---:R-:W-:Y:S05]  /*8d60*/  @!P0 NANOSLEEP.SYNCS 0x989680 ;  /* 0x009896800000895d */ /* 0x004fea0003900000 */
[----:B------:R-:W2:Y:S02]  /*8d70*/  @!P0 SYNCS.PHASECHK.TRANS64 P0, [R3+URZ+0xc0], R0 ;  /* 0x0000c000030085a7 */ /* 0x000ea400080010ff */
[----:B--2---:R-:W-:Y:S05]  /*8d80*/  @!P0 BRA `(.L_x_151) ;  /* 0xfffffffc00f08947 */ /* 0x004fea000383ffff */
[----:B------:R-:W-:Y:S05]  /*8d90*/  BRA `(.L_x_152) ;  /* 0xffffffa400e07947 */ /* 0x000fea000383ffff */
.L_x_63:
[----:B------:R-:W-:Y:S07]  /*8da0*/  MOV R0, UR5 ;  /* 0x0000000500007c02 */ /* 0x000fee0008000f00 */
.L_x_153:
[----:B-1----:R1:W2:Y:S02]  /*8db0*/  SYNCS.PHASECHK.TRANS64.TRYWAIT P0, [R0+URZ], R3 ;  /* 0x00000003000075a7 */ /* 0x0022a400080011ff */
[----:B--2---:R-:W-:Y:S05]  /*8dc0*/  @!P0 NANOSLEEP.SYNCS 0x989680 ;  /* 0x009896800000895d */ /* 0x004fea0003900000 */
[----:B------:R-:W2:Y:S02]  /*8dd0*/  @!P0 SYNCS.PHASECHK.TRANS64 P0, [R0+URZ], R3 ;  /* 0x00000003000085a7 */ /* 0x000ea400080010ff */
[----:B--2---:R-:W-:Y:S05]  /*8de0*/  @!P0 BRA `(.L_x_153) ;  /* 0xfffffffc00f08947 */ /* 0x004fea000383ffff */
[----:B------:R-:W-:Y:S05]  /*8df0*/  BRA `(.L_x_62) ;  /* 0xffffffa400fc7947 */ /* 0x000fea000383ffff */
.L_x_66:
[----:B------:R-:W-:-:S07]  /*8e00*/  MOV R0, UR4 ;  /* 0x0000000400007c02 */ /* 0x000fce0008000f00 */
.L_x_154:
[----:B--2---:R2:W4:Y:S02]  /*8e10*/  SYNCS.PHASECHK.TRANS64.TRYWAIT P0, [R0+URZ], R3 ;  /* 0x00000003000075a7 */ /* 0x00452400080011ff */
[----:B----4-:R-:W-:Y:S05]  /*8e20*/  @!P0 NANOSLEEP.SYNCS 0x989680 ;  /* 0x009896800000895d */ /* 0x010fea0003900000 */
[----:B------:R-:W4:Y:S02]  /*8e30*/  @!P0 SYNCS.PHASECHK.TRANS64 P0, [R0+URZ], R3 ;  /* 0x00000003000085a7 */ /* 0x000f2400080010ff */
[----:B----4-:R-:W-:Y:S05]  /*8e40*/  @!P0 BRA `(.L_x_154) ;  /* 0xfffffffc00f08947 */ /* 0x010fea000383ffff */
[----:B------:R-:W-:Y:S05]  /*8e50*/  BRA `(.L_x_155) ;  /* 0xffffffa800d87947 */ /* 0x000fea000383ffff */
.L_x_67:
[----:B------:R-:W-:-:S07]  /*8e60*/  MOV R0, UR5 ;  /* 0x0000000500007c02 */ /* 0x000fce0008000f00 */
.L_x_156:
[----:B-1----:R1:W2:Y:S02]  /*8e70*/  SYNCS.PHASECHK.TRANS64.TRYWAIT P0, [R0+URZ], R3 ;  /* 0x00000003000075a7 */ /* 0x0022a400080011ff */
[----:B--2---:R-:W-:Y:S05]  /*8e80*/  @!P0 NANOSLEEP.SYNCS 0x989680 ;  /* 0x009896800000895d */ /* 0x004fea0003900000 */
[----:B------:R-:W2:Y:S02]  /*8e90*/  @!P0 SYNCS.PHASECHK.TRANS64 P0, [R0+URZ], R3 ;  /* 0x00000003000085a7 */ /* 0x000ea400080010ff */
[----:B--2---:R-:W-:Y:S05]  /*8ea0*/  @!P0 BRA `(.L_x_156) ;  /* 0xfffffffc00f08947 */ /* 0x004fea000383ffff */
[----:B------:R-:W-:Y:S05]  /*8eb0*/  BRA `(.L_x_157) ;  /* 0xffffffa800e47947 */ /* 0x000fea000383ffff */
.L_x_68:
[----:B------:R-:W-:-:S07]  /*8ec0*/  MOV R0, UR5 ;  /* 0x0000000500007c02 */ /* 0x000fce0008000f00 */
.L_x_158:
[----:B-1----:R1:W2:Y:S02]  /*8ed0*/  SYNCS.PHASECHK.TRANS64.TRYWAIT P0, [R0+URZ], R3 ;  /* 0x00000003000075a7 */ /* 0x0022a400080011ff */
[----:B--2---:R-:W-:Y:S05]  /*8ee0*/  @!P0 NANOSLEEP.SYNCS 0x989680 ;  /* 0x009896800000895d */ /* 0x004fea0003900000 */
[----:B------:R-:W2:Y:S02]  /*8ef0*/  @!P0 SYNCS.PHASECHK.TRANS64 P0, [R0+URZ], R3 ;  /* 0x00000003000085a7 */ /* 0x000ea400080010ff */
[----:B--2---:R-:W-:Y:S05]  /*8f00*/  @!P0 BRA `(.L_x_158) ;  /* 0xfffffffc00f08947 */ /* 0x004fea000383ffff */
[----:B------:R-:W-:Y:S05]  /*8f10*/  BRA `(.L_x_159) ;  /* 0xffffffa800f07947 */ /* 0x000fea000383ffff */
.L_x_69:
[----:B------:R-:W-:-:S07]  /*8f20*/  MOV R0, UR4 ;  /* 0x0000000400007c02 */ /* 0x000fce0008000f00 */
.L_x_160:
[----:B-1----:R1:W2:Y:S02]  /*8f30*/  SYNCS.PHASECHK.TRANS64.TRYWAIT P0, [R0+URZ], R3 ;  /* 0x00000003000075a7 */ /* 0x0022a400080011ff */
[----:B--2---:R-:W-:Y:S05]  /*8f40*/  @!P0 NANOSLEEP.SYNCS 0x989680 ;  /* 0x009896800000895d */ /* 0x004fea0003900000 */
[----:B------:R-:W2:Y:S02]  /*8f50*/  @!P0 SYNCS.PHASECHK.TRANS64 P0, [R0+URZ], R3 ;  /* 0x00000003000085a7 */ /* 0x000ea400080010ff */
[----:B--2---:R-:W-:Y:S05]  /*8f60*/  @!P0 BRA `(.L_x_160) ;  /* 0xfffffffc00f08947 */ /* 0x004fea000383ffff */
[----:B------:R-:W-:Y:S05]  /*8f70*/  BRA `(.L_x_161) ;  /* 0xffffffa800fc7947 */ /* 0x000fea000383ffff */
.L_x_74:
[----:B--2---:R2:W3:Y:S02]  /*8f80*/  SYNCS.PHASECHK.TRANS64.TRYWAIT P0, [R12+URZ+0x80], R9 ;  /* 0x000080090c0075a7 */ /* 0x0044e400080011ff */
[----:B---3--:R-:W-:Y:S05]  /*8f90*/  @!P0 NANOSLEEP.SYNCS 0x989680 ;  /* 0x009896800000895d */ /* 0x008fea0003900000 */
[----:B------:R-:W3:Y:S02]  /*8fa0*/  @!P0 SYNCS.PHASECHK.TRANS64 P0, [R12+URZ+0x80], R9 ;  /* 0x000080090c0085a7 */ /* 0x000ee400080010ff */
[----:B---3--:R-:W-:Y:S05]  /*8fb0*/  @!P0 BRA `(.L_x_74) ;  /* 0xfffffffc00f08947 */ /* 0x008fea000383ffff */
[----:B------:R-:W-:Y:S05]  /*8fc0*/  BRA `(.L_x_162) ;  /* 0xffffffb0002c7947 */ /* 0x000fea000383ffff */
.L_x_77:
[----:B------:R-:W-:Y:S07]  /*8fd0*/  MOV R0, UR21 ;  /* 0x0000001500007c02 */ /* 0x000fee0008000f00 */
.L_x_163:
[----:B--2---:R2:W3:Y:S02]  /*8fe0*/  SYNCS.PHASECHK.TRANS64.TRYWAIT P2, [R0+URZ+0x78], R11 ;  /* 0x0000780b000075a7 */ /* 0x0044e400080411ff */
[----:B---3--:R-:W-:Y:S05]  /*8ff0*/  @!P2 NANOSLEEP.SYNCS 0x989680 ;  /* 0x009896800000a95d */ /* 0x008fea0003900000 */
[----:B------:R-:W3:Y:S02]  /*9000*/  @!P2 SYNCS.PHASECHK.TRANS64 P2, [R0+URZ+0x78], R11 ;  /* 0x0000780b0000a5a7 */ /* 0x000ee400080410ff */
[----:B---3--:R-:W-:Y:S05]  /*9010*/  @!P2 BRA `(.L_x_163) ;  /* 0xfffffffc00f0a947 */ /* 0x008fea000383ffff */
[----:B------:R-:W-:Y:S05]  /*9020*/  BRA `(.L_x_76) ;  /* 0xffffffb400947947 */ /* 0x000fea000383ffff */
.L_x_80:
[----:B--2---:R-:W-:Y:S07]  /*9030*/  MOV R0, UR21 ;  /* 0x0000001500007c02 */ /* 0x004fee0008000f00 */
.L_x_164:
[----:B--2---:R2:W3:Y:S02]  /*9040*/  SYNCS.PHASECHK.TRANS64.TRYWAIT P0, [R0+URZ+0x50], R9 ;  /* 0x00005009000075a7 */ /* 0x0044e400080011ff */
[----:B---3--:R-:W-:Y:S05]  /*9050*/  @!P0 NANOSLEEP.SYNCS 0x989680 ;  /* 0x009896800000895d */ /* 0x008fea0003900000 */
[----:B------:R-:W3:Y:S02]  /*9060*/  @!P0 SYNCS.PHASECHK.TRANS64 P0, [R0+URZ+0x50], R9 ;  /* 0x00005009000085a7 */ /* 0x000ee400080010ff */
[----:B---3--:R-:W-:Y:S05]  /*9070*/  @!P0 BRA `(.L_x_164) ;  /* 0xfffffffc00f08947 */ /* 0x008fea000383ffff */
[----:B------:R-:W-:Y:S05]  /*9080*/  BRA `(.L_x_165) ;  /* 0xffffffb400f07947 */ /* 0x000fea000383ffff */
.L_x_81:
[----:B------:R-:W-:Y:S07]  /*9090*/  MOV R0, UR21 ;  /* 0x0000001500007c02 */ /* 0x000fee0008000f00 */
.L_x_166:
[----:B--2---:R2:W3:Y:S02]  /*90a0*/  SYNCS.PHASECHK.TRANS64.TRYWAIT P0, [R0+URZ+0x58], R9 ;  /* 0x00005809000075a7 */ /* 0x0044e400080011ff */
[----:B---3--:R-:W-:Y:S05]  /*90b0*/  @!P0 NANOSLEEP.SYNCS 0x989680 ;  /* 0x009896800000895d */ /* 0x008fea0003900000 */
[----:B------:R-:W3:Y:S02]  /*90c0*/  @!P0 SYNCS.PHASECHK.TRANS64 P0, [R0+URZ+0x58], R9 ;  /* 0x00005809000085a7 */ /* 0x000ee400080010ff */
[----:B---3--:R-:W-:Y:S05]  /*90d0*/  @!P0 BRA `(.L_x_166) ;  /* 0xfffffffc00f08947 */ /* 0x008fea000383ffff */
[----:B------:R-:W-:Y:S05]  /*90e0*/  BRA `(.L_x_167) ;  /* 0xffffffb800287947 */ /* 0x000fea000383ffff */
.L_x_82:
[----:B------:R-:W-:Y:S07]  /*90f0*/  MOV R0, UR21 ;  /* 0x0000001500007c02 */ /* 0x000fee0008000f00 */
.L_x_168:
[----:B--2---:R2:W3:Y:S02]  /*9100*/  SYNCS.PHASECHK.TRANS64.TRYWAIT P0, [R0+URZ+0x60], R9 ;  /* 0x00006009000075a7 */ /* 0x0044e400080011ff */
[----:B---3--:R-:W-:Y:S05]  /*9110*/  @!P0 NANOSLEEP.SYNCS 0x989680 ;  /* 0x009896800000895d */ /* 0x008fea0003900000 */
[----:B------:R-:W3:Y:S02]  /*9120*/  @!P0 SYNCS.PHASECHK.TRANS64 P0, [R0+URZ+0x60], R9 ;  /* 0x00006009000085a7 */ /* 0x000ee400080010ff */
[----:B---3--:R-:W-:Y:S05]  /*9130*/  @!P0 BRA `(.L_x_168) ;  /* 0xfffffffc00f08947 */ /* 0x008fea000383ffff */
[----:B------:R-:W-:Y:S05]  /*9140*/  BRA `(.L_x_169) ;  /* 0xffffffb8006c7947 */ /* 0x000fea000383ffff */
.L_x_83:
[----:B------:R-:W-:Y:S07]  /*9150*/  MOV R0, UR21 ;  /* 0x0000001500007c02 */ /* 0x000fee0008000f00 */
.L_x_170:
[----:B--2---:R2:W3:Y:S02]  /*9160*/  SYNCS.PHASECHK.TRANS64.TRYWAIT P0, [R0+URZ+0x68], R9 ;  /* 0x00006809000075a7 */ /* 0x0044e400080011ff */
[----:B---3--:R-:W-:Y:S05]  /*9170*/  @!P0 NANOSLEEP.SYNCS 0x989680 ;  /* 0x009896800000895d */ /* 0x008fea0003900000 */
[----:B------:R-:W3:Y:S02]  /*9180*/  @!P0 SYNCS.PHASECHK.TRANS64 P0, [R0+URZ+0x68], R9 ;  /* 0x00006809000085a7 */ /* 0x000ee400080010ff */
[----:B---3--:R-:W-:Y:S05]  /*9190*/  @!P0 BRA `(.L_x_170) ;  /* 0xfffffffc00f08947 */ /* 0x008fea000383ffff */
[----:B------:R-:W-:Y:S05]  /*91a0*/  BRA `(.L_x_171) ;  /* 0xffffffb800ac7947 */ /* 0x000fea000383ffff */
.L_x_85:
[----:B------:R-:W-:-:S07]  /*91b0*/  MOV R0, UR21 ;  /* 0x0000001500007c02 */ /* 0x000fce0008000f00 */
.L_x_172:
[----:B---3--:R3:W4:Y:S02]  /*91c0*/  SYNCS.PHASECHK.TRANS64.TRYWAIT P0, [R0+URZ+0x50], R3 ;  /* 0x00005003000075a7 */ /* 0x00872400080011ff */
[----:B----4-:R-:W-:Y:S05]  /*91d0*/  @!P0 NANOSLEEP.SYNCS 0x989680 ;  /* 0x009896800000895d */ /* 0x010fea0003900000 */
[----:B------:R-:W4:Y:S02]  /*91e0*/  @!P0 SYNCS.PHASECHK.TRANS64 P0, [R0+URZ+0x50], R3 ;  /* 0x00005003000085a7 */ /* 0x000f2400080010ff */
[----:B----4-:R-:W-:Y:S05]  /*91f0*/  @!P0 BRA `(.L_x_172) ;  /* 0xfffffffc00f08947 */ /* 0x010fea000383ffff */
[----:B------:R-:W-:Y:S05]  /*9200*/  BRA `(.L_x_173) ;  /* 0xffffffbc00247947 */ /* 0x000fea000383ffff */
.L_x_86:
[----:B---3--:R-:W-:-:S07]  /*9210*/  MOV R0, UR21 ;  /* 0x0000001500007c02 */ /* 0x008fce0008000f00 */
.L_x_174:
[----:B---3--:R3:W4:Y:S02]  /*9220*/  SYNCS.PHASECHK.TRANS64.TRYWAIT P0, [R0+URZ+0x58], R3 ;  /* 0x00005803000075a7 */ /* 0x00872400080011ff */
[----:B----4-:R-:W-:Y:S05]  /*9230*/  @!P0 NANOSLEEP.SYNCS 0x989680 ;  /* 0x009896800000895d */ /* 0x010fea0003900000 */
[----:B------:R-:W4:Y:S02]  /*9240*/  @!P0 SYNCS.PHASECHK.TRANS64 P0, [R0+URZ+0x58], R3 ;  /* 0x00005803000085a7 */ /* 0x000f2400080010ff */
[----:B----4-:R-:W-:Y:S05]  /*9250*/  @!P0 BRA `(.L_x_174) ;  /* 0xfffffffc00f08947 */ /* 0x010fea000383ffff */
[----:B------:R-:W-:Y:S05]  /*9260*/  BRA `(.L_x_175) ;  /* 0xffffffbc00147947 */ /* 0x000fea000383ffff */
.L_x_87:
[----:B---3--:R-:W-:-:S07]  /*9270*/  MOV R0, UR21 ;  /* 0x0000001500007c02 */ /* 0x008fce0008000f00 */
.L_x_176:
[----:B---3--:R3:W4:Y:S02]  /*9280*/  SYNCS.PHASECHK.TRANS64.TRYWAIT P0, [R0+URZ+0x60], R3 ;  /* 0x00006003000075a7 */ /* 0x00872400080011ff */
[----:B----4-:R-:W-:Y:S05]  /*9290*/  @!P0 NANOSLEEP.SYNCS 0x989680 ;  /* 0x009896800000895d */ /* 0x010fea0003900000 */
[----:B------:R-:W4:Y:S02]  /*92a0*/  @!P0 SYNCS.PHASECHK.TRANS64 P0, [R0+URZ+0x60], R3 ;  /* 0x00006003000085a7 */ /* 0x000f2400080010ff */
[----:B----4-:R-:W-:Y:S05]  /*92b0*/  @!P0 BRA `(.L_x_176) ;  /* 0xfffffffc00f08947 */ /* 0x010fea000383ffff */
[----:B------:R-:W-:Y:S05]  /*92c0*/  BRA `(.L_x_177) ;  /* 0xffffffbc00047947 */ /* 0x000fea000383ffff */
.L_x_89:
[----:B-1----:R1:W2:Y:S02]  /*92d0*/  SYNCS.PHASECHK.TRANS64.TRYWAIT P0, [R3+URZ+0x80], R0 ;  /* 0x00008000030075a7 */ /* 0x0022a400080011ff */
[----:B--2---:R-:W-:Y:S05]  /*92e0*/  @!P0 NANOSLEEP.SYNCS 0x989680 ;  /* 0x009896800000895d */ /* 0x004fea0003900000 */
[----:B------:R-:W2:Y:S02]  /*92f0*/  @!P0 SYNCS.PHASECHK.TRANS64 P0, [R3+URZ+0x80], R0 ;  /* 0x00008000030085a7 */ /* 0x000ea400080010ff */
[----:B--2---:R-:W-:Y:S05]  /*9300*/  @!P0 BRA `(.L_x_89) ;  /* 0xfffffffc00f08947 */ /* 0x004fea000383ffff */
[----:B------:R-:W-:Y:S05]  /*9310*/  BRA `(.L_x_178) ;  /* 0xffffffbc00d47947 */ /* 0x000fea000383ffff */
.L_x_100:
[----:B-1----:R-:W-:Y:S04]  /*9320*/  MOV R0, UR44 ;  /* 0x0000002c00007c02 */ /* 0x002fe80008000f00 */
[----:B------:R1:W2:Y:S03]  /*9330*/  SYNCS.PHASECHK.TRANS64.TRYWAIT P1, [R0+URZ+0x30], R5 ;  /* 0x00003005000075a7 */ /* 0x0002a600080211ff */
[----:B--2---:R-:W-:Y:S05]  /*9340*/  @!P1 NANOSLEEP.SYNCS 0x989680 ;  /* 0x009896800000995d */ /* 0x004fea0003900000 */
[----:B------:R-:W2:Y:S02]  /*9350*/  @!P1 SYNCS.PHASECHK.TRANS64 P1, [R0+URZ+0x30], R5 ;  /* 0x00003005000095a7 */ /* 0x000ea400080210ff */
[----:B--2---:R-:W-:Y:S05]  /*9360*/  @!P1 BRA `(.L_x_100) ;  /* 0xfffffffc00ec9947 */ /* 0x004fea000383ffff */
[----:B------:R-:W-:Y:S05]  /*9370*/  BRA `(.L_x_99) ;  /* 0xffffffcc00687947 */ /* 0x000fea000383ffff */
.L_x_102:
[----:B-1----:R1:W4:Y:S02]  /*9380*/  SYNCS.PHASECHK.TRANS64.TRYWAIT P0, [R80+URZ+0xa0], R3 ;  /* 0x0000a003500075a7 */ /* 0x00232400080011ff */
[----:B----4-:R-:W-:Y:S05]  /*9390*/  @!P0 NANOSLEEP.SYNCS 0x989680 ;  /* 0x009896800000895d */ /* 0x010fea0003900000 */
[----:B------:R-:W4:Y:S02]  /*93a0*/  @!P0 SYNCS.PHASECHK.TRANS64 P0, [R80+URZ+0xa0], R3 ;  /* 0x0000a003500085a7 */ /* 0x000f2400080010ff */
[----:B----4-:R-:W-:Y:S05]  /*93b0*/  @!P0 BRA `(.L_x_102) ;  /* 0xfffffffc00f08947 */ /* 0x010fea000383ffff */
[----:B------:R-:W-:Y:S05]  /*93c0*/  BRA `(.L_x_101) ;  /* 0xffffffcc00947947 */ /* 0x000fea000383ffff */
.L_x_111:
[----:B-1----:R1:W2:Y:S02]  /*93d0*/  SYNCS.PHASECHK.TRANS64.TRYWAIT P0, [R3+URZ+0x30], R0 ;  /* 0x00003000030075a7 */ /* 0x0022a400080011ff */
[----:B--2---:R-:W-:Y:S05]  /*93e0*/  @!P0 NANOSLEEP.SYNCS 0x989680 ;  /* 0x009896800000895d */ /* 0x004fea0003900000 */
[----:B------:R-:W2:Y:S02]  /*93f0*/  @!P0 SYNCS.PHASECHK.TRANS64 P0, [R3+URZ+0x30], R0 ;  /* 0x00003000030085a7 */ /* 0x000ea400080010ff */
[----:B--2---:R-:W-:Y:S05]  /*9400*/  @!P0 BRA `(.L_x_111) ;  /* 0xfffffffc00f08947 */ /* 0x004fea000383ffff */
[----:B------:R-:W-:Y:S05]  /*9410*/  BRA `(.L_x_110) ;  /* 0xffffffd400b87947 */ /* 0x000fea000383ffff */
.L_x_119:
[----:B-1----:R1:W3:Y:S02]  /*9420*/  SYNCS.PHASECHK.TRANS64.TRYWAIT P0, [R89+URZ+0x30], R4 ;  /* 0x00003004590075a7 */ /* 0x0022e400080011ff */
[----:B---3--:R-:W-:Y:S05]  /*9430*/  @!P0 NANOSLEEP.SYNCS 0x989680 ;  /* 0x009896800000895d */ /* 0x008fea0003900000 */
[----:B------:R-:W3:Y:S02]  /*9440*/  @!P0 SYNCS.PHASECHK.TRANS64 P0, [R89+URZ+0x30], R4 ;  /* 0x00003004590085a7 */ /* 0x000ee400080010ff */
[----:B---3--:R-:W-:Y:S05]  /*9450*/  @!P0 BRA `(.L_x_119) ;  /* 0xfffffffc00f08947 */ /* 0x008fea000383ffff */
[----:B------:R-:W-:Y:S05]  /*9460*/  BRA `(.L_x_118) ;  /* 0xffffffe000007947 */ /* 0x000fea000383ffff */
.L_x_127:
[----:B-1----:R1:W3:Y:S02]  /*9470*/  SYNCS.PHASECHK.TRANS64.TRYWAIT P0, [R92+URZ+0x30], R3 ;  /* 0x000030035c0075a7 */ /* 0x0022e400080011ff */
[----:B---3--:R-:W-:Y:S05]  /*9480*/  @!P0 NANOSLEEP.SYNCS 0x989680 ;  /* 0x009896800000895d */ /* 0x008fea0003900000 */
[----:B------:R-:W3:Y:S02]  /*9490*/  @!P0 SYNCS.PHASECHK.TRANS64 P0, [R92+URZ+0x30], R3 ;  /* 0x000030035c0085a7 */ /* 0x000ee400080010ff */
[----:B---3--:R-:W-:Y:S05]  /*94a0*/  @!P0 BRA `(.L_x_127) ;  /* 0xfffffffc00f08947 */ /* 0x008fea000383ffff */
[----:B------:R-:W-:Y:S05]  /*94b0*/  BRA `(.L_x_126) ;  /* 0xffffffe800447947 */ /* 0x000fea000383ffff */
        .weak           $__internal_0_$__cuda_sm10x_tcgen05_guardrail_trap_col_being_dealloced_not_returned_by_alloc
        .type           $__internal_0_$__cuda_sm10x_tcgen05_guardrail_trap_col_being_dealloced_not_returned_by_alloc,@function
        .size           $__internal_0_$__cuda_sm10x_tcgen05_guardrail_trap_col_being_dealloced_not_returned_by_alloc,($__internal_1_$__cuda_sm10x_tcgen05_guardrail_trap_phase_invalid_during_alloc - $__internal_0_$__cuda_sm10x_tcgen05_guardrail_trap_col_being_dealloced_not_returned_by_alloc)
$__internal_0_$__cuda_sm10x_tcgen05_guardrail_trap_col_being_dealloced_not_returned_by_alloc:
[----:B------:R-:W-:Y:S05]  /*94c0*/  BPT.TRAP 0x1 ;  /* 0x000000040000795c */ /* 0x000fea0000300000 */
[----:B------:R-:W-:-:S04]  /*94d0*/  HFMA2 R3, -RZ, RZ, 0, 0 ;  /* 0x00000000ff037431 */ /* 0x000fc800000001ff */
[----:B------:R-:W-:Y:S05]  /*94e0*/  RET.REL.NODEC R2 `(_ZN7cutlass13device_kernelINS_4gemm6kernel13GemmUniversalIN4cute5tupleIJiiiiEEENS1_10collective13CollectiveMmaINS1_35MainloopSm100TmaUmmaWarpSpecializedILi3ELi2ELi4ENS5_IJNS4_1CILi1EEENSA_ILi2EEESB_EEEEENS5_IJNSA_ILi64EEENSA_ILi128EEENSA_ILi32EEEEEENS_10tfloat32_tENS5_IJlSB_lEEESJ_SK_NS4_8TiledMMAINS4_8MMA_AtomIJNS4_17SM100_MMA_TF32_SSISJ_SJ_fLi64ELi128ELNS4_4UMMA5MajorE0ELSP_0ELNSO_7ScaleInE0ELSQ_0EEEEEENS4_6LayoutINS5_IJSB_SB_SB_EEENS5_IJNSA_ILi0EEESV_SV_EEEEENS5_IJNS4_10UnderscoreESY_SY_EEEEENS4_23SM90_TMA_LOAD_MULTICASTENS4_14ComposedLayoutINS4_7SwizzleILi3ELi4ELi3EEENS4_18smem_ptr_flag_bitsILi32EEENST_INS5_IJNSA_ILi8EEESH_EEENS5_IJSH_SB_EEEEEEEvNS4_8identityENS4_13SM90_TMA_LOADES1B_vS1C_EENS_8epilogue10collective18CollectiveEpilogueINS1F_23Sm100TmaWarpSpecializedILi4ELi2ELi16ELb1ELb0EEEJSI_NS5_IJNST_ISF_SB_EENST_ISH_SB_EEEEESJ_SK_SJ_SK_NS1F_6fusion15FusionCallbacksIS1J_NS1N_17LinearCombinationISJ_fSJ_fLNS_15FloatRoundStyleE2EEESI_S1M_JEEENS4_5SM1004TMEM4LOAD26SM100_TMEM_LOAD_16dp128b8xES1D_S1B_NS4_17SM75_U32x4_LDSM_NENS4_14SM90_TMA_STOREES1B_NS4_17SM90_U32x4_STSM_NENS4_39AutoVectorizingCopyWithAssumedAlignmentILi128EEEEEEvvEEEEvNT_6ParamsE) ;  /* 0xffffff6802c47950 */ /* 0x000fea0003c3ffff */
        .weak           $__internal_1_$__cuda_sm10x_tcgen05_guardrail_trap_phase_invalid_during_alloc
        .type           $__internal_1_$__cuda_sm10x_tcgen05_guardrail_trap_phase_invalid_during_alloc,@function
        .size           $__internal_1_$__cuda_sm10x_tcgen05_guardrail_trap_phase_invalid_during_alloc,($__internal_2_$__cuda_sm10x_tcgen05_guardrail_trap_unallocated_columns_being_dealloced - $__internal_1_$__cuda_sm10x_tcgen05_guardrail_trap_phase_invalid_during_alloc)
$__internal_1_$__cuda_sm10x_tcgen05_guardrail_trap_phase_invalid_during_alloc:
[----:B------:R-:W-:Y:S05]  /*94f0*/  BPT.TRAP 0x1 ;  /* 0x000000040000795c */ /* 0x000fea0000300000 */
[----:B------:R-:W-:-:S04]  /*9500*/  MOV R5, 0x0 ;  /* 0x0000000000057802 */ /* 0x000fc80000000f00 */
[----:B------:R-:W-:Y:S05]  /*9510*/  RET.REL.NODEC R4 `(_ZN7cutlass13device_kernelINS_4gemm6kernel13GemmUniversalIN4cute5tupleIJiiiiEEENS1_10collective13CollectiveMmaINS1_35MainloopSm100TmaUmmaWarpSpecializedILi3ELi2ELi4ENS5_IJNS4_1CILi1EEENSA_ILi2EEESB_EEEEENS5_IJNSA_ILi64EEENSA_ILi128EEENSA_ILi32EEEEEENS_10tfloat32_tENS5_IJlSB_lEEESJ_SK_NS4_8TiledMMAINS4_8MMA_AtomIJNS4_17SM100_MMA_TF32_SSISJ_SJ_fLi64ELi128ELNS4_4UMMA5MajorE0ELSP_0ELNSO_7ScaleInE0ELSQ_0EEEEEENS4_6LayoutINS5_IJSB_SB_SB_EEENS5_IJNSA_ILi0EEESV_SV_EEEEENS5_IJNS4_10UnderscoreESY_SY_EEEEENS4_23SM90_TMA_LOAD_MULTICASTENS4_14ComposedLayoutINS4_7SwizzleILi3ELi4ELi3EEENS4_18smem_ptr_flag_bitsILi32EEENST_INS5_IJNSA_ILi8EEESH_EEENS5_IJSH_SB_EEEEEEEvNS4_8identityENS4_13SM90_TMA_LOADES1B_vS1C_EENS_8epilogue10collective18CollectiveEpilogueINS1F_23Sm100TmaWarpSpecializedILi4ELi2ELi16ELb1ELb0EEEJSI_NS5_IJNST_ISF_SB_EENST_ISH_SB_EEEEESJ_SK_SJ_SK_NS1F_6fusion15FusionCallbacksIS1J_NS1N_17LinearCombinationISJ_fSJ_fLNS_15FloatRoundStyleE2EEESI_S1M_JEEENS4_5SM1004TMEM4LOAD26SM100_TMEM_LOAD_16dp128b8xES1D_S1B_NS4_17SM75_U32x4_LDSM_NENS4_14SM90_TMA_STOREES1B_NS4_17SM90_U32x4_STSM_NENS4_39AutoVectorizingCopyWithAssumedAlignmentILi128EEEEEEvvEEEEvNT_6ParamsE) ;  /* 0xffffff6804b87950 */ /* 0x000fea0003c3ffff */
        .weak           $__internal_2_$__cuda_sm10x_tcgen05_guardrail_trap_unallocated_columns_being_dealloced
        .type           $__internal_2_$__cuda_sm10x_tcgen05_guardrail_trap_unallocated_columns_being_dealloced,@function
        .size           $__internal_2_$__cuda_sm10x_tcgen05_guardrail_trap_unallocated_columns_being_dealloced,(.L_x_180 - $__internal_2_$__cuda_sm10x_tcgen05_guardrail_trap_unallocated_columns_being_dealloced)
$__internal_2_$__cuda_sm10x_tcgen05_guardrail_trap_unallocated_columns_being_dealloced:
[----:B------:R-:W-:Y:S05]  /*9520*/  BPT.TRAP 0x1 ;  /* 0x000000040000795c */ /* 0x000fea0000300000 */
[----:B------:R-:W-:-:S04]  /*9530*/  HFMA2 R3, -RZ, RZ, 0, 0 ;  /* 0x00000000ff037431 */ /* 0x000fc800000001ff */
[----:B------:R-:W-:Y:S05]  /*9540*/  RET.REL.NODEC R2 `(_ZN7cutlass13device_kernelINS_4gemm6kernel13GemmUniversalIN4cute5tupleIJiiiiEEENS1_10collective13CollectiveMmaINS1_35MainloopSm100TmaUmmaWarpSpecializedILi3ELi2ELi4ENS5_IJNS4_1CILi1EEENSA_ILi2EEESB_EEEEENS5_IJNSA_ILi64EEENSA_ILi128EEENSA_ILi32EEEEEENS_10tfloat32_tENS5_IJlSB_lEEESJ_SK_NS4_8TiledMMAINS4_8MMA_AtomIJNS4_17SM100_MMA_TF32_SSISJ_SJ_fLi64ELi128ELNS4_4UMMA5MajorE0ELSP_0ELNSO_7ScaleInE0ELSQ_0EEEEEENS4_6LayoutINS5_IJSB_SB_SB_EEENS5_IJNSA_ILi0EEESV_SV_EEEEENS5_IJNS4_10UnderscoreESY_SY_EEEEENS4_23SM90_TMA_LOAD_MULTICASTENS4_14ComposedLayoutINS4_7SwizzleILi3ELi4ELi3EEENS4_18smem_ptr_flag_bitsILi32EEENST_INS5_IJNSA_ILi8EEESH_EEENS5_IJSH_SB_EEEEEEEvNS4_8identityENS4_13SM90_TMA_LOADES1B_vS1C_EENS_8epilogue10collective18CollectiveEpilogueINS1F_23Sm100TmaWarpSpecializedILi4ELi2ELi16ELb1ELb0EEEJSI_NS5_IJNST_ISF_SB_EENST_ISH_SB_EEEEESJ_SK_SJ_SK_NS1F_6fusion15FusionCallbacksIS1J_NS1N_17LinearCombinationISJ_fSJ_fLNS_15FloatRoundStyleE2EEESI_S1M_JEEENS4_5SM1004TMEM4LOAD26SM100_TMEM_LOAD_16dp128b8xES1D_S1B_NS4_17SM75_U32x4_LDSM_NENS4_14SM90_TMA_STOREES1B_NS4_17SM90_U32x4_STSM_NENS4_39AutoVectorizingCopyWithAssumedAlignmentILi128EEEEEEvvEEEEvNT_6ParamsE) ;  /* 0xffffff6802ac7950 */ /* 0x000fea0003c3ffff */
.L_x_179:
[----:B------:R-:W-:-:S00]  /*9550*/  BRA `(.L_x_179) ;  /* 0xfffffffc00fc7947 */ /* 0x000fc0000383ffff */
[----:B------:R-:W-:-:S00]  /*9560*/  NOP ;  /* 0x0000000000007918 */ /* 0x000fc00000000000 */
        /* <DEDUP_REMOVED lines=9> */
.L_x_180:


//--------------------- .nv.global.init           --------------------------
	.section	.nv.global.init,"aw",@progbits
.nv.global.init:
	.type		$str$27,@object
	.size		$str$27,($str$28 - $str$27)
$str$27:
        /*0000*/ 	.byte	0x28, 0x61, 0x64, 0x64, 0x72, 0x65, 0x73, 0x73, 0x20, 0x26, 0x20, 0x6d, 0x61, 0x73, 0x6b, 0x29
        /*0010*/ 	.byte	0x20, 0x3d, 0x3d, 0x20, 0x30, 0x00
	.type		$str$28,@object
	.size		$str$28,($str$26 - $str$28)
$str$28:
        /*0016*/ 	.byte	0x2f, 0x74, 0x6d, 0x70, 0x2f, 0x63, 0x75, 0x74, 0x6c, 0x61, 0x73, 0x73, 0x5f, 0x73, 0x77, 0x65
        /*0026*/ 	.byte	0x65, 0x70, 0x5f, 0x73, 0x72, 0x63, 0x2f, 0x69, 0x6e, 0x63, 0x6c, 0x75, 0x64, 0x65, 0x2f, 0x63
        /*0036*/ 	.byte	0x75, 0x74, 0x65, 0x2f, 0x70, 0x6f, 0x69, 0x6e, 0x74, 0x65, 0x72, 0x5f, 0x66, 0x6c, 0x61, 0x67
        /*0046*/ 	.byte	0x67, 0x65, 0x64, 0x2e, 0x68, 0x70, 0x70, 0x00
	.type		$str$26,@object
	.size		$str$26,($str$25 - $str$26)
$str$26:
        /*004e*/ 	.byte	0x2f, 0x74, 0x6d, 0x70, 0x2f, 0x63, 0x75, 0x74, 0x6c, 0x61, 0x73, 0x73, 0x5f, 0x73, 0x77, 0x65
        /*005e*/ 	.byte	0x65, 0x70, 0x5f, 0x73, 0x72, 0x63, 0x2f, 0x69, 0x6e, 0x63, 0x6c, 0x75, 0x64, 0x65, 0x2f, 0x63
        /*006e*/ 	.byte	0x75, 0x74, 0x65, 0x2f, 0x61, 0x74, 0x6f, 0x6d, 0x2f, 0x63, 0x6f, 0x70, 0x79, 0x5f, 0x74, 0x72
        /*007e*/ 	.byte	0x61, 0x69, 0x74, 0x73, 0x5f, 0x73, 0x6d, 0x31, 0x30, 0x30, 0x2e, 0x68, 0x70, 0x70, 0x00
	.type		$str$25,@object
	.size		$str$25,(__unnamed_1 - $str$25)
$str$25:
        /*008d*/ 	.byte	0x28, 0x28, 0x75, 0x69, 0x6e, 0x74, 0x33, 0x32, 0x5f, 0x74, 0x28, 0x74, 0x68, 0x72, 0x65, 0x61
        /*009d*/ 	.byte	0x64, 0x49, 0x64, 0x78, 0x2e, 0x78, 0x29, 0x20, 0x2f, 0x20, 0x33, 0x32, 0x29, 0x20, 0x25, 0x20
        /*00ad*/ 	.byte	0x34, 0x29, 0x20, 0x3d, 0x3d, 0x20, 0x28, 0x28, 0x28, 0x74, 0x6d, 0x65, 0x6d, 0x5f, 0x61, 0x64
        /*00bd*/ 	.byte	0x64, 0x72, 0x20, 0x3e, 0x3e, 0x20, 0x31, 0x36, 0x29, 0x20, 0x2f, 0x20, 0x33, 0x32, 0x29, 0x20
        /*00cd*/ 	.byte	0x25, 0x20, 0x34, 0x29, 0x00
	.type		__unnamed_1,@object
	.size		__unnamed_1,(__unnamed_2 - __unnamed_1)
__unnamed_1:
        /*00d2*/ 	.byte	0x61, 0x75, 0x74, 0x6f, 0x20, 0x63, 0x75, 0x74, 0x65, 0x3a, 0x3a, 0x61, 0x73, 0x5f, 0x70, 0x6f
        /* <DEDUP_REMOVED lines=24> */
        /*0262*/ 	.byte	0x30, 0x34, 0x38, 0x3e, 0x3e, 0x3e, 0x3e, 0x5d, 0x00
	.type		__unnamed_2,@object
	.size		__unnamed_2,(.L_2 - __unnamed_2)
__unnamed_2:
        /* <DEDUP_REMOVED lines=45> */
        /*053b*/ 	.byte	0x3e, 0x3e, 0x3e, 0x5d, 0x00
.L_2:


//--------------------- .nv.shared._ZN7cutlass13device_kernelINS_4gemm6kernel13GemmUniversalIN4cute5tupleIJiiiiEEENS1_10collective13CollectiveMmaINS1_35MainloopSm100TmaUmmaWarpSpecializedILi3ELi2ELi4ENS5_IJNS4_1CILi1EEENSA_ILi2EEESB_EEEEENS5_IJNSA_ILi64EEENSA_ILi128EEENSA_ILi32EEEEEENS_10tfloat32_tENS5_IJlSB_lEEESJ_SK_NS4_8TiledMMAINS4_8MMA_AtomIJNS4_17SM100_MMA_TF32_SSISJ_SJ_fLi64ELi128ELNS4_4UMMA5MajorE0ELSP_0ELNSO_7ScaleInE0ELSQ_0EEEEEENS4_6LayoutINS5_IJSB_SB_SB_EEENS5_IJNSA_ILi0EEESV_SV_EEEEENS5_IJNS4_10UnderscoreESY_SY_EEEEENS4_23SM90_TMA_LOAD_MULTICASTENS4_14ComposedLayoutINS4_7SwizzleILi3ELi4ELi3EEENS4_18smem_ptr_flag_bitsILi32EEENST_INS5_IJNSA_ILi8EEESH_EEENS5_IJSH_SB_EEEEEEEvNS4_8identityENS4_13SM90_TMA_LOADES1B_vS1C_EENS_8epilogue10collective18CollectiveEpilogueINS1F_23Sm100TmaWarpSpecializedILi4ELi2ELi16ELb1ELb0EEEJSI_NS5_IJNST_ISF_SB_EENST_ISH_SB_EEEEESJ_SK_SJ_SK_NS1F_6fusion15FusionCallbacksIS1J_NS1N_17LinearCombinationISJ_fSJ_fLNS_15FloatRoundStyleE2EEESI_S1M_JEEENS4_5SM1004TMEM4LOAD26SM100_TMEM_LOAD_16dp128b8xES1D_S1B_NS4_17SM75_U32x4_LDSM_NENS4_14SM90_TMA_STOREES1B_NS4_17SM90_U32x4_STSM_NENS4_39AutoVectorizingCopyWithAssumedAlignmentILi128EEEEEEvvEEEEvNT_6ParamsE --------------------------
	.section	.nv.shared._ZN7cutlass13device_kernelINS_4gemm6kernel13GemmUniversalIN4cute5tupleIJiiiiEEENS1_10collective13CollectiveMmaINS1_35MainloopSm100TmaUmmaWarpSpecializedILi3ELi2ELi4ENS5_IJNS4_1CILi1EEENSA_ILi2EEESB_EEEEENS5_IJNSA_ILi64EEENSA_ILi128EEENSA_ILi32EEEEEENS_10tfloat32_tENS5_IJlSB_lEEESJ_SK_NS4_8TiledMMAINS4_8MMA_AtomIJNS4_17SM100_MMA_TF32_SSISJ_SJ_fLi64ELi128ELNS4_4UMMA5MajorE0ELSP_0ELNSO_7ScaleInE0ELSQ_0EEEEEENS4_6LayoutINS5_IJSB_SB_SB_EEENS5_IJNSA_ILi0EEESV_SV_EEEEENS5_IJNS4_10UnderscoreESY_SY_EEEEENS4_23SM90_TMA_LOAD_MULTICASTENS4_14ComposedLayoutINS4_7SwizzleILi3ELi4ELi3EEENS4_18smem_ptr_flag_bitsILi32EEENST_INS5_IJNSA_ILi8EEESH_EEENS5_IJSH_SB_EEEEEEEvNS4_8identityENS4_13SM90_TMA_LOADES1B_vS1C_EENS_8epilogue10collective18CollectiveEpilogueINS1F_23Sm100TmaWarpSpecializedILi4ELi2ELi16ELb1ELb0EEEJSI_NS5_IJNST_ISF_SB_EENST_ISH_SB_EEEEESJ_SK_SJ_SK_NS1F_6fusion15FusionCallbacksIS1J_NS1N_17LinearCombinationISJ_fSJ_fLNS_15FloatRoundStyleE2EEESI_S1M_JEEENS4_5SM1004TMEM4LOAD26SM100_TMEM_LOAD_16dp128b8xES1D_S1B_NS4_17SM75_U32x4_LDSM_NENS4_14SM90_TMA_STOREES1B_NS4_17SM90_U32x4_STSM_NENS4_39AutoVectorizingCopyWithAssumedAlignmentILi128EEEEEEvvEEEEvNT_6ParamsE,"aw",@nobits
	.sectionflags	@""
	.align	16
	.zero		1024


//--------------------- .nv.shared.reserved.0     --------------------------
	.section	.nv.shared.reserved.0,"aw",@nobits
	.weak		__nv_reservedSMEM_offset_0_alias
	.size		__nv_reservedSMEM_offset_0_alias, 0, 64
	.other		__nv_reservedSMEM_offset_0_alias,@"STO_CUDA_RESERVED_SHARED STV_DEFAULT"
__nv_reservedSMEM_offset_0_alias:
	.zero		0
.nv.shared.reserved.0:
	.zero		64
	.weak		__nv_reservedSMEM_tcgen05_partition
	.type		__nv_reservedSMEM_tcgen05_partition,@object
	.size		__nv_reservedSMEM_tcgen05_partition,(.L_0 - __nv_reservedSMEM_tcgen05_partition)
__nv_reservedSMEM_tcgen05_partition:
	.zero		32
.L_0:


//--------------------- .nv.global                --------------------------
	.section	.nv.global,"aw",@nobits
.nv.global:
	.type		_ZN40_INTERNAL_907e00f8_4_k_cu_56954ae5_101264cute1_E,@object
	.size		_ZN40_INTERNAL_907e00f8_4_k_cu_56954ae5_101264cute1_E,(_ZN40_INTERNAL_907e00f8_4_k_cu_56954ae5_101264cuda3std3__45__cpo6cbeginE - _ZN40_INTERNAL_907e00f8_4_k_cu_56954ae5_101264cute1_E)
_ZN40_INTERNAL_907e00f8_4_k_cu_56954ae5_101264cute1_E:
	.zero		1
	.type		_ZN40_INTERNAL_907e00f8_4_k_cu_56954ae5_101264cuda3std3__45__cpo6cbeginE,@object
	.size		_ZN40_INTERNAL_907e00f8_4_k_cu_56954ae5_101264cuda3std3__45__cpo6cbeginE,(_ZN40_INTERNAL_907e00f8_4_k_cu_56954ae5_101264cuda3std3__48in_placeE - _ZN40_INTERNAL_907e00f8_4_k_cu_56954ae5_101264cuda3std3__45__cpo6cbeginE)
_ZN40_INTERNAL_907e00f8_4_k_cu_56954ae5_101264cuda3std3__45__cpo6cbeginE:
	.zero		1
	.type		_ZN40_INTERNAL_907e00f8_4_k_cu_56954ae5_101264cuda3std3__48in_placeE,@object
	.size		_ZN40_INTERNAL_907e00f8_4_k_cu_56954ae5_101264cuda3std3__48in_placeE,(_ZN40_INTERNAL_907e00f8_4_k_cu_56954ae5_101264cuda3std6ranges3__45__cpo9iter_moveE - _ZN40_INTERNAL_907e00f8_4_k_cu_56954ae5_101264cuda3std3__48in_placeE)
_ZN40_INTERNAL_907e00f8_4_k_cu_56954ae5_101264cuda3std3__48in_placeE:
	.zero		1
	.type		_ZN40_INTERNAL_907e00f8_4_k_cu_56954ae5_101264cuda3std6ranges3__45__cpo9iter_moveE,@object
	.size		_ZN40_INTERNAL_907e00f8_4_k_cu_56954ae5_101264cuda3std6ranges3__45__cpo9iter_moveE,(_ZN40_INTERNAL_907e00f8_4_k_cu_56954ae5_101264cuda3std3__45__cpo5beginE - _ZN40_INTERNAL_907e00f8_4_k_cu_56954ae5_101264cuda3std6ranges3__45__cpo9iter_moveE)
_ZN40_INTERNAL_907e00f8_4_k_cu_56954ae5_101264cuda3std6ranges3__45__cpo9iter_moveE:
	.zero		1
	.type		_ZN40_INTERNAL_907e00f8_4_k_cu_56954ae5_101264cuda3std3__45__cpo5beginE,@object
	.size		_ZN40_INTERNAL_907e00f8_4_k_cu_56954ae5_101264cuda3std3__45__cpo5beginE,(_ZN40_INTERNAL_907e00f8_4_k_cu_56954ae5_101264cuda3std3__442_GLOBAL__N__907e00f8_4_k_cu_56954ae5_101266ignoreE - _ZN40_INTERNAL_907e00f8_4_k_cu_56954ae5_101264cuda3std3__45__cpo5beginE)
_ZN40_INTERNAL_907e00f8_4_k_cu_56954ae5_101264cuda3std3__45__cpo5beginE:
	.zero		1
	.type		_ZN40_INTERNAL_907e00f8_4_k_cu_56954ae5_101264cuda3std3__442_GLOBAL__N__907e00f8_4_k_cu_56954ae5_101266ignoreE,@object
	.size		_ZN40_INTERNAL_907e00f8_4_k_cu_56954ae5_101264cuda3std3__442_GLOBAL__N__907e00f8_4_k_cu_56954ae5_101266ignoreE,(_ZN40_INTERNAL_907e00f8_4_k_cu_56954ae5_101264cute7productE - _ZN40_INTERNAL_907e00f8_4_k_cu_56954ae5_101264cuda3std3__442_GLOBAL__N__907e00f8_4_k_cu_56954ae5_101266ignoreE)
_ZN40_INTERNAL_907e00f8_4_k_cu_56954ae5_101264cuda3std3__442_GLOBAL__N__907e00f8_4_k_cu_56954ae5_101266ignoreE:
	.zero		1
	.type		_ZN40_INTERNAL_907e00f8_4_k_cu_56954ae5_101264cute7productE,@object
	.size		_ZN40_INTERNAL_907e00f8_4_k_cu_56954ae5_101264cute7productE,(_ZN40_INTERNAL_907e00f8_4_k_cu_56954ae5_101264cuda3std3__45__cpo3endE - _ZN40_INTERNAL_907e00f8_4_k_cu_56954ae5_101264cute7productE)
_ZN40_INTERNAL_907e00f8_4_k_cu_56954ae5_101264cute7productE:
	.zero		1
	.type		_ZN40_INTERNAL_907e00f8_4_k_cu_56954ae5_101264cuda3std3__45__cpo3endE,@object
	.size		_ZN40_INTERNAL_907e00f8_4_k_cu_56954ae5_101264cuda3std3__45__cpo3endE,(_ZN40_INTERNAL_907e00f8_4_k_cu_56954ae5_101264cuda3std3__419piecewise_constructE - _ZN40_INTERNAL_907e00f8_4_k_cu_56954ae5_101264cuda3std3__45__cpo3endE)
_ZN40_INTERNAL_907e00f8_4_k_cu_56954ae5_101264cuda3std3__45__cpo3endE:
	.zero		1
	.type		_ZN40_INTERNAL_907e00f8_4_k_cu_56954ae5_101264cuda3std3__419piecewise_constructE,@object
	.size		_ZN40_INTERNAL_907e00f8_4_k_cu_56954ae5_101264cuda3std3__419piecewise_constructE,(_ZN40_INTERNAL_907e00f8_4_k_cu_56954ae5_101264cuda3std3__45__cpo4cendE - _ZN40_INTERNAL_907e00f8_4_k_cu_56954ae5_101264cuda3std3__419piecewise_constructE)
_ZN40_INTERNAL_907e00f8_4_k_cu_56954ae5_101264cuda3std3__419piecewise_constructE:
	.zero		1
	.type		_ZN40_INTERNAL_907e00f8_4_k_cu_56954ae5_101264cuda3std3__45__cpo4cendE,@object
	.size		_ZN40_INTERNAL_907e00f8_4_k_cu_56954ae5_101264cuda3std3__45__cpo4cendE,(_ZN40_INTERNAL_907e00f8_4_k_cu_56954ae5_101264cuda3std6ranges3__45__cpo4swapE - _ZN40_INTERNAL_907e00f8_4_k_cu_56954ae5_101264cuda3std3__45__cpo4cendE)
_ZN40_INTERNAL_907e00f8_4_k_cu_56954ae5_101264cuda3std3__45__cpo4cendE:
	.zero		1
	.type		_ZN40_INTERNAL_907e00f8_4_k_cu_56954ae5_101264cuda3std6ranges3__45__cpo4swapE,@object
	.size		_ZN40_INTERNAL_907e00f8_4_k_cu_56954ae5_101264cuda3std6ranges3__45__cpo4swapE,(.L_10 - _ZN40_INTERNAL_907e00f8_4_k_cu_56954ae5_101264cuda3std6ranges3__45__cpo4swapE)
_ZN40_INTERNAL_907e00f8_4_k_cu_56954ae5_101264cuda3std6ranges3__45__cpo4swapE:
	.zero		1
.L_10:


//--------------------- .nv.constant0._ZN7cutlass13device_kernelINS_4gemm6kernel13GemmUniversalIN4cute5tupleIJiiiiEEENS1_10collective13CollectiveMmaINS1_35MainloopSm100TmaUmmaWarpSpecializedILi3ELi2ELi4ENS5_IJNS4_1CILi1EEENSA_ILi2EEESB_EEEEENS5_IJNSA_ILi64EEENSA_ILi128EEENSA_ILi32EEEEEENS_10tfloat32_tENS5_IJlSB_lEEESJ_SK_NS4_8TiledMMAINS4_8MMA_AtomIJNS4_17SM100_MMA_TF32_SSISJ_SJ_fLi64ELi128ELNS4_4UMMA5MajorE0ELSP_0ELNSO_7ScaleInE0ELSQ_0EEEEEENS4_6LayoutINS5_IJSB_SB_SB_EEENS5_IJNSA_ILi0EEESV_SV_EEEEENS5_IJNS4_10UnderscoreESY_SY_EEEEENS4_23SM90_TMA_LOAD_MULTICASTENS4_14ComposedLayoutINS4_7SwizzleILi3ELi4ELi3EEENS4_18smem_ptr_flag_bitsILi32EEENST_INS5_IJNSA_ILi8EEESH_EEENS5_IJSH_SB_EEEEEEEvNS4_8identityENS4_13SM90_TMA_LOADES1B_vS1C_EENS_8epilogue10collective18CollectiveEpilogueINS1F_23Sm100TmaWarpSpecializedILi4ELi2ELi16ELb1ELb0EEEJSI_NS5_IJNST_ISF_SB_EENST_ISH_SB_EEEEESJ_SK_SJ_SK_NS1F_6fusion15FusionCallbacksIS1J_NS1N_17LinearCombinationISJ_fSJ_fLNS_15FloatRoundStyleE2EEESI_S1M_JEEENS4_5SM1004TMEM4LOAD26SM100_TMEM_LOAD_16dp128b8xES1D_S1B_NS4_17SM75_U32x4_LDSM_NENS4_14SM90_TMA_STOREES1B_NS4_17SM90_U32x4_STSM_NENS4_39AutoVectorizingCopyWithAssumedAlignmentILi128EEEEEEvvEEEEvNT_6ParamsE --------------------------
	.section	.nv.constant0._ZN7cutlass13device_kernelINS_4gemm6kernel13GemmUniversalIN4cute5tupleIJiiiiEEENS1_10collective13CollectiveMmaINS1_35MainloopSm100TmaUmmaWarpSpecializedILi3ELi2ELi4ENS5_IJNS4_1CILi1EEENSA_ILi2EEESB_EEEEENS5_IJNSA_ILi64EEENSA_ILi128EEENSA_ILi32EEEEEENS_10tfloat32_tENS5_IJlSB_lEEESJ_SK_NS4_8TiledMMAINS4_8MMA_AtomIJNS4_17SM100_MMA_TF32_SSISJ_SJ_fLi64ELi128ELNS4_4UMMA5MajorE0ELSP_0ELNSO_7ScaleInE0ELSQ_0EEEEEENS4_6LayoutINS5_IJSB_SB_SB_EEENS5_IJNSA_ILi0EEESV_SV_EEEEENS5_IJNS4_10UnderscoreESY_SY_EEEEENS4_23SM90_TMA_LOAD_MULTICASTENS4_14ComposedLayoutINS4_7SwizzleILi3ELi4ELi3EEENS4_18smem_ptr_flag_bitsILi32EEENST_INS5_IJNSA_ILi8EEESH_EEENS5_IJSH_SB_EEEEEEEvNS4_8identityENS4_13SM90_TMA_LOADES1B_vS1C_EENS_8epilogue10collective18CollectiveEpilogueINS1F_23Sm100TmaWarpSpecializedILi4ELi2ELi16ELb1ELb0EEEJSI_NS5_IJNST_ISF_SB_EENST_ISH_SB_EEEEESJ_SK_SJ_SK_NS1F_6fusion15FusionCallbacksIS1J_NS1N_17LinearCombinationISJ_fSJ_fLNS_15FloatRoundStyleE2EEESI_S1M_JEEENS4_5SM1004TMEM4LOAD26SM100_TMEM_LOAD_16dp128b8xES1D_S1B_NS4_17SM75_U32x4_LDSM_NENS4_14SM90_TMA_STOREES1B_NS4_17SM90_U32x4_STSM_NENS4_39AutoVectorizingCopyWithAssumedAlignmentILi128EEEEEEvvEEEEvNT_6ParamsE,"a",@progbits
	.sectionflags	@""
	.align	4
.nv.constant0._ZN7cutlass13device_kernelINS_4gemm6kernel13GemmUniversalIN4cute5tupleIJiiiiEEENS1_10collective13CollectiveMmaINS1_35MainloopSm100TmaUmmaWarpSpecializedILi3ELi2ELi4ENS5_IJNS4_1CILi1EEENSA_ILi2EEESB_EEEEENS5_IJNSA_ILi64EEENSA_ILi128EEENSA_ILi32EEEEEENS_10tfloat32_tENS5_IJlSB_lEEESJ_SK_NS4_8TiledMMAINS4_8MMA_AtomIJNS4_17SM100_MMA_TF32_SSISJ_SJ_fLi64ELi128ELNS4_4UMMA5MajorE0ELSP_0ELNSO_7ScaleInE0ELSQ_0EEEEEENS4_6LayoutINS5_IJSB_SB_SB_EEENS5_IJNSA_ILi0EEESV_SV_EEEEENS5_IJNS4_10UnderscoreESY_SY_EEEEENS4_23SM90_TMA_LOAD_MULTICASTENS4_14ComposedLayoutINS4_7SwizzleILi3ELi4ELi3EEENS4_18smem_ptr_flag_bitsILi32EEENST_INS5_IJNSA_ILi8EEESH_EEENS5_IJSH_SB_EEEEEEEvNS4_8identityENS4_13SM90_TMA_LOADES1B_vS1C_EENS_8epilogue10collective18CollectiveEpilogueINS1F_23Sm100TmaWarpSpecializedILi4ELi2ELi16ELb1ELb0EEEJSI_NS5_IJNST_ISF_SB_EENST_ISH_SB_EEEEESJ_SK_SJ_SK_NS1F_6fusion15FusionCallbacksIS1J_NS1N_17LinearCombinationISJ_fSJ_fLNS_15FloatRoundStyleE2EEESI_S1M_JEEENS4_5SM1004TMEM4LOAD26SM100_TMEM_LOAD_16dp128b8xES1D_S1B_NS4_17SM75_U32x4_LDSM_NENS4_14SM90_TMA_STOREES1B_NS4_17SM90_U32x4_STSM_NENS4_39AutoVectorizingCopyWithAssumedAlignmentILi128EEEEEEvvEEEEvNT_6ParamsE:
	.zero		2944


//--------------------- SYMBOLS --------------------------

	.type		.nv.reservedSmem.offset0,@object
	.size		.nv.reservedSmem.offset0,0x4
	.type		.nv.reservedSmem.cap,@object
	.size		.nv.reservedSmem.cap,0x4
	.type		__assertfail,@function
